//
// Generated by NVIDIA NVVM Compiler
//
// Compiler Build ID: CL-36424714
// Cuda compilation tools, release 13.0, V13.0.88
// Based on NVVM 20.0.0
//

.version 9.0
.target sm_100
.address_size 64

	// .globl	batchGradientsKernel

.visible .entry batchGradientsKernel(
	.param .u32 batchGradientsKernel_param_0,
	.param .u64 .ptr .align 1 batchGradientsKernel_param_1,
	.param .u64 .ptr .align 1 batchGradientsKernel_param_2,
	.param .u64 .ptr .align 1 batchGradientsKernel_param_3,
	.param .u64 .ptr .align 1 batchGradientsKernel_param_4,
	.param .u64 .ptr .align 1 batchGradientsKernel_param_5
)
{
	.reg .pred 	%p<22>;
	.reg .b32 	%r<64>;
	.reg .b64 	%rd<49>;
	.reg .b64 	%fd<41>;

	ld.param.u32 	%r28, [batchGradientsKernel_param_0];
	ld.param.u64 	%rd6, [batchGradientsKernel_param_1];
	ld.param.u64 	%rd7, [batchGradientsKernel_param_2];
	ld.param.u64 	%rd3, [batchGradientsKernel_param_3];
	ld.param.u64 	%rd4, [batchGradientsKernel_param_4];
	ld.param.u64 	%rd5, [batchGradientsKernel_param_5];
	cvta.to.global.u64 	%rd1, %rd6;
	cvta.to.global.u64 	%rd2, %rd7;
	mov.u32 	%r29, %ctaid.x;
	mov.u32 	%r30, %ntid.x;
	mov.u32 	%r31, %tid.x;
	mad.lo.s32 	%r1, %r29, %r30, %r31;
	setp.ge.s32 	%p1, %r1, %r28;
	@%p1 bra 	$L__BB0_40;
	ld.global.u32 	%r33, [%rd2+24];
	div.s32 	%r2, %r1, %r33;
	ld.global.u32 	%r3, [%rd2+16];
	ld.global.u32 	%r4, [%rd2];
	rem.s32 	%r58, %r1, %r4;
	mul.lo.s32 	%r34, %r2, %r33;
	sub.s32 	%r6, %r1, %r34;
	mov.b32 	%r60, 0;
	setp.eq.s32 	%p2, %r2, 2;
	@%p2 bra 	$L__BB0_5;
	setp.eq.s32 	%p3, %r2, 1;
	mov.u32 	%r59, %r4;
	@%p3 bra 	$L__BB0_6;
	setp.ne.s32 	%p4, %r2, 0;
	@%p4 bra 	$L__BB0_13;
	ld.global.u32 	%r59, [%rd2+4];
	rem.s32 	%r37, %r1, %r3;
	div.s32 	%r58, %r37, %r4;
	bra.uni 	$L__BB0_6;
$L__BB0_5:
	ld.global.u32 	%r35, [%rd2+20];
	ld.global.u32 	%r59, [%rd2+8];
	rem.s32 	%r36, %r1, %r35;
	div.s32 	%r58, %r36, %r3;
$L__BB0_6:
	setp.eq.s32 	%p5, %r59, 1;
	mov.f64 	%fd40, 0d0000000000000000;
	@%p5 bra 	$L__BB0_34;
	setp.ne.s32 	%p6, %r58, 0;
	@%p6 bra 	$L__BB0_14;
	setp.eq.s32 	%p17, %r2, 2;
	@%p17 bra 	$L__BB0_12;
	setp.eq.s32 	%p18, %r2, 1;
	@%p18 bra 	$L__BB0_11;
	add.s32 	%r60, %r4, %r6;
	bra.uni 	$L__BB0_13;
$L__BB0_11:
	add.s32 	%r60, %r6, 1;
	bra.uni 	$L__BB0_13;
$L__BB0_12:
	ld.global.u32 	%r55, [%rd2+4];
	mad.lo.s32 	%r60, %r4, %r55, %r6;
$L__BB0_13:
	mul.wide.s32 	%rd36, %r60, 8;
	add.s64 	%rd37, %rd1, %rd36;
	ld.global.f64 	%fd36, [%rd37];
	mul.wide.s32 	%rd38, %r6, 8;
	add.s64 	%rd39, %rd1, %rd38;
	ld.global.f64 	%fd37, [%rd39];
	sub.f64 	%fd40, %fd36, %fd37;
	bra.uni 	$L__BB0_34;
$L__BB0_14:
	add.s32 	%r38, %r59, -1;
	setp.ne.s32 	%p7, %r58, %r38;
	@%p7 bra 	$L__BB0_21;
	mul.wide.s32 	%rd32, %r6, 8;
	add.s64 	%rd33, %rd1, %rd32;
	ld.global.f64 	%fd2, [%rd33];
	setp.eq.s32 	%p15, %r2, 2;
	@%p15 bra 	$L__BB0_19;
	setp.eq.s32 	%p16, %r2, 1;
	@%p16 bra 	$L__BB0_18;
	sub.s32 	%r61, %r6, %r4;
	bra.uni 	$L__BB0_20;
$L__BB0_18:
	add.s32 	%r61, %r6, -1;
	bra.uni 	$L__BB0_20;
$L__BB0_19:
	ld.global.u32 	%r53, [%rd2+4];
	mul.lo.s32 	%r54, %r4, %r53;
	sub.s32 	%r61, %r6, %r54;
$L__BB0_20:
	mul.wide.s32 	%rd34, %r61, 8;
	add.s64 	%rd35, %rd1, %rd34;
	ld.global.f64 	%fd35, [%rd35];
	sub.f64 	%fd40, %fd2, %fd35;
	bra.uni 	$L__BB0_34;
$L__BB0_21:
	setp.ne.s32 	%p8, %r58, 1;
	add.s32 	%r39, %r59, -2;
	setp.ne.s32 	%p9, %r58, %r39;
	and.pred  	%p10, %p8, %p9;
	@%p10 bra 	$L__BB0_28;
	setp.eq.s32 	%p13, %r2, 2;
	@%p13 bra 	$L__BB0_26;
	setp.eq.s32 	%p14, %r2, 1;
	@%p14 bra 	$L__BB0_25;
	add.s32 	%r52, %r4, %r6;
	mul.wide.s32 	%rd28, %r52, 8;
	add.s64 	%rd29, %rd1, %rd28;
	ld.global.f64 	%fd38, [%rd29];
	sub.s32 	%r62, %r6, %r4;
	bra.uni 	$L__BB0_27;
$L__BB0_25:
	mul.wide.s32 	%rd26, %r6, 8;
	add.s64 	%rd27, %rd1, %rd26;
	ld.global.f64 	%fd38, [%rd27+8];
	add.s32 	%r62, %r6, -1;
	bra.uni 	$L__BB0_27;
$L__BB0_26:
	ld.global.u32 	%r49, [%rd2+4];
	mul.lo.s32 	%r50, %r4, %r49;
	add.s32 	%r51, %r50, %r6;
	mul.wide.s32 	%rd24, %r51, 8;
	add.s64 	%rd25, %rd1, %rd24;
	ld.global.f64 	%fd38, [%rd25];
	sub.s32 	%r62, %r6, %r50;
$L__BB0_27:
	mul.wide.s32 	%rd30, %r62, 8;
	add.s64 	%rd31, %rd1, %rd30;
	ld.global.f64 	%fd33, [%rd31];
	sub.f64 	%fd34, %fd38, %fd33;
	mul.f64 	%fd40, %fd34, 0d3FE0000000000000;
	bra.uni 	$L__BB0_34;
$L__BB0_28:
	setp.eq.s32 	%p11, %r2, 2;
	@%p11 bra 	$L__BB0_32;
	setp.eq.s32 	%p12, %r2, 1;
	@%p12 bra 	$L__BB0_31;
	shl.b32 	%r63, %r4, 1;
	sub.s32 	%r46, %r6, %r63;
	mul.wide.s32 	%rd16, %r46, 8;
	add.s64 	%rd17, %rd1, %rd16;
	ld.global.f64 	%fd26, [%rd17];
	mul.wide.s32 	%rd18, %r4, 8;
	add.s64 	%rd19, %rd17, %rd18;
	ld.global.f64 	%fd27, [%rd19];
	mul.f64 	%fd28, %fd27, 0d4020000000000000;
	sub.f64 	%fd29, %fd26, %fd28;
	add.s32 	%r47, %r4, %r6;
	mul.wide.s32 	%rd20, %r47, 8;
	add.s64 	%rd21, %rd1, %rd20;
	ld.global.f64 	%fd30, [%rd21];
	fma.rn.f64 	%fd39, %fd30, 0d4020000000000000, %fd29;
	bra.uni 	$L__BB0_33;
$L__BB0_31:
	mul.wide.s32 	%rd14, %r6, 8;
	add.s64 	%rd15, %rd1, %rd14;
	ld.global.f64 	%fd21, [%rd15+-16];
	ld.global.f64 	%fd22, [%rd15+-8];
	mul.f64 	%fd23, %fd22, 0d4020000000000000;
	sub.f64 	%fd24, %fd21, %fd23;
	ld.global.f64 	%fd25, [%rd15+8];
	fma.rn.f64 	%fd39, %fd25, 0d4020000000000000, %fd24;
	mov.b32 	%r63, 2;
	bra.uni 	$L__BB0_33;
$L__BB0_32:
	ld.global.u32 	%r40, [%rd2+4];
	mul.lo.s32 	%r41, %r4, %r40;
	shl.b32 	%r63, %r41, 1;
	sub.s32 	%r42, %r6, %r63;
	mul.wide.s32 	%rd8, %r42, 8;
	add.s64 	%rd9, %rd1, %rd8;
	ld.global.f64 	%fd16, [%rd9];
	sub.s32 	%r43, %r6, %r41;
	mul.wide.s32 	%rd10, %r43, 8;
	add.s64 	%rd11, %rd1, %rd10;
	ld.global.f64 	%fd17, [%rd11];
	mul.f64 	%fd18, %fd17, 0d4020000000000000;
	sub.f64 	%fd19, %fd16, %fd18;
	add.s32 	%r44, %r41, %r6;
	mul.wide.s32 	%rd12, %r44, 8;
	add.s64 	%rd13, %rd1, %rd12;
	ld.global.f64 	%fd20, [%rd13];
	fma.rn.f64 	%fd39, %fd20, 0d4020000000000000, %fd19;
$L__BB0_33:
	add.s32 	%r48, %r63, %r6;
	mul.wide.s32 	%rd22, %r48, 8;
	add.s64 	%rd23, %rd1, %rd22;
	ld.global.f64 	%fd31, [%rd23];
	sub.f64 	%fd32, %fd39, %fd31;
	div.rn.f64 	%fd40, %fd32, 0d4028000000000000;
$L__BB0_34:
	setp.eq.s32 	%p19, %r2, 2;
	@%p19 bra 	$L__BB0_39;
	setp.eq.s32 	%p20, %r2, 1;
	@%p20 bra 	$L__BB0_38;
	setp.ne.s32 	%p21, %r2, 0;
	@%p21 bra 	$L__BB0_40;
	cvta.to.global.u64 	%rd46, %rd3;
	mul.wide.s32 	%rd47, %r1, 8;
	add.s64 	%rd48, %rd46, %rd47;
	st.global.f64 	[%rd48], %fd40;
	bra.uni 	$L__BB0_40;
$L__BB0_38:
	cvta.to.global.u64 	%rd43, %rd4;
	mul.wide.s32 	%rd44, %r6, 8;
	add.s64 	%rd45, %rd43, %rd44;
	st.global.f64 	[%rd45], %fd40;
	bra.uni 	$L__BB0_40;
$L__BB0_39:
	cvta.to.global.u64 	%rd40, %rd5;
	mul.wide.s32 	%rd41, %r6, 8;
	add.s64 	%rd42, %rd40, %rd41;
	st.global.f64 	[%rd42], %fd40;
$L__BB0_40:
	ret;

}


// ===== COMPILED SASS (sm_100) =====

	.target	sm_100

	.elftype	@"ET_EXEC"


//--------------------- .note.nv.tkinfo           --------------------------
	.section	.note.nv.tkinfo,"",@"SHT_NOTE"
	.sectionflags	@"SHF_NOTE_NV_TKINFO"
	.tkinfo
        /*0018*/ 	.word	0x00000002
        /*0030*/ 	.string	""
        /*0030*/ 	.string	"ptxas"
        /*0030*/ 	.string	"Cuda compilation tools, release 13.0, V13.0.88"
        /*0030*/ 	.string	"Build cuda_13.0.r13.0/compiler.36424714_0"
        /*0030*/ 	.string	"-arch sm_100 -m 64 "



//--------------------- .note.nv.cuinfo           --------------------------
	.section	.note.nv.cuinfo,"",@"SHT_NOTE"
	.sectionflags	@"SHF_NOTE_NV_CUINFO"
        /*0018*/ 	.short	0x0002
        /*001a*/ 	.short	0x0064
        /*001c*/ 	.short	0x0082
	.zero		2


//--------------------- .nv.info                  --------------------------
	.section	.nv.info,"",@"SHT_CUDA_INFO"
	.align	4


	//----- nvinfo : EIATTR_REGCOUNT
	.align		4
        /*0000*/ 	.byte	0x04, 0x2f
        /*0002*/ 	.short	(.L_1 - .L_0)
	.align		4
.L_0:
        /*0004*/ 	.word	index@(batchGradientsKernel)
        /*0008*/ 	.word	0x00000019


	//----- nvinfo : EIATTR_FRAME_SIZE
	.align		4
.L_1:
        /*000c*/ 	.byte	0x04, 0x11
        /*000e*/ 	.short	(.L_3 - .L_2)
	.align		4
.L_2:
        /*0010*/ 	.word	index@($__internal_0_$__cuda_sm20_div_rn_f64_full)
        /*0014*/ 	.word	0x00000000


	//----- nvinfo : EIATTR_FRAME_SIZE
	.align		4
.L_3:
        /*0018*/ 	.byte	0x04, 0x11
        /*001a*/ 	.short	(.L_5 - .L_4)
	.align		4
.L_4:
        /*001c*/ 	.word	index@(batchGradientsKernel)
        /*0020*/ 	.word	0x00000000


	//----- nvinfo : EIATTR_MIN_STACK_SIZE
	.align		4
.L_5:
        /*0024*/ 	.byte	0x04, 0x12
        /*0026*/ 	.short	(.L_7 - .L_6)
	.align		4
.L_6:
        /*0028*/ 	.word	index@(batchGradientsKernel)
        /*002c*/ 	.word	0x00000000
.L_7:


//--------------------- .nv.compat                --------------------------
	.section	.nv.compat,"",@"SHT_CUDA_COMPAT_INFO"
	.align	4
        /*0000*/ 	.byte	0x02, 0x09, 0x00, 0x00, 0x02, 0x02, 0x01, 0x00, 0x02, 0x05, 0x05, 0x00, 0x03, 0x07, 0x01, 0x01
        /*0010*/ 	.byte	0x02, 0x03, 0x00, 0x00, 0x02, 0x06, 0x01, 0x00, 0x04, 0x0b, 0x08, 0x00, 0x01, 0x00, 0x00, 0x00
        /*0020*/ 	.byte	0x00, 0x00, 0x00, 0x00


//--------------------- .nv.info.batchGradientsKernel --------------------------
	.section	.nv.info.batchGradientsKernel,"",@"SHT_CUDA_INFO"
	.sectionflags	@""
	.align	4


	//----- nvinfo : EIATTR_CUDA_API_VERSION
	.align		4
        /*0000*/ 	.byte	0x04, 0x37
        /*0002*/ 	.short	(.L_9 - .L_8)
.L_8:
        /*0004*/ 	.word	0x00000082


	//----- nvinfo : EIATTR_KPARAM_INFO
	.align		4
.L_9:
        /*0008*/ 	.byte	0x04, 0x17
        /*000a*/ 	.short	(.L_11 - .L_10)
.L_10:
        /*000c*/ 	.word	0x00000000
        /*0010*/ 	.short	0x0005
        /*0012*/ 	.short	0x0028
        /*0014*/ 	.byte	0x00, 0xf5, 0x21, 0x00


	//----- nvinfo : EIATTR_KPARAM_INFO
	.align		4
.L_11:
        /*0018*/ 	.byte	0x04, 0x17
        /*001a*/ 	.short	(.L_13 - .L_12)
.L_12:
        /*001c*/ 	.word	0x00000000
        /*0020*/ 	.short	0x0004
        /*0022*/ 	.short	0x0020
        /*0024*/ 	.byte	0x00, 0xf5, 0x21, 0x00


	//----- nvinfo : EIATTR_KPARAM_INFO
	.align		4
.L_13:
        /*0028*/ 	.byte	0x04, 0x17
        /*002a*/ 	.short	(.L_15 - .L_14)
.L_14:
        /*002c*/ 	.word	0x00000000
        /*0030*/ 	.short	0x0003
        /*0032*/ 	.short	0x0018
        /*0034*/ 	.byte	0x00, 0xf5, 0x21, 0x00


	//----- nvinfo : EIATTR_KPARAM_INFO
	.align		4
.L_15:
        /*0038*/ 	.byte	0x04, 0x17
        /*003a*/ 	.short	(.L_17 - .L_16)
.L_16:
        /*003c*/ 	.word	0x00000000
        /*0040*/ 	.short	0x0002
        /*0042*/ 	.short	0x0010
        /*0044*/ 	.byte	0x00, 0xf5, 0x21, 0x00


	//----- nvinfo : EIATTR_KPARAM_INFO
	.align		4
.L_17:
        /*0048*/ 	.byte	0x04, 0x17
        /*004a*/ 	.short	(.L_19 - .L_18)
.L_18:
        /*004c*/ 	.word	0x00000000
        /*0050*/ 	.short	0x0001
        /*0052*/ 	.short	0x0008
        /*0054*/ 	.byte	0x00, 0xf5, 0x21, 0x00


	//----- nvinfo : EIATTR_KPARAM_INFO
	.align		4
.L_19:
        /*0058*/ 	.byte	0x04, 0x17
        /*005a*/ 	.short	(.L_21 - .L_20)
.L_20:
        /*005c*/ 	.word	0x00000000
        /*0060*/ 	.short	0x0000
        /*0062*/ 	.short	0x0000
        /*0064*/ 	.byte	0x00, 0xf0, 0x11, 0x00


	//----- nvinfo : EIATTR_SPARSE_MMA_MASK
	.align		4
.L_21:
        /*0068*/ 	.byte	0x03, 0x50
        /*006a*/ 	.short	0x0000


	//----- nvinfo : EIATTR_MAXREG_COUNT
	.align		4
        /*006c*/ 	.byte	0x03, 0x1b
        /*006e*/ 	.short	0x00ff


	//----- nvinfo : EIATTR_MERCURY_ISA_VERSION
	.align		4
        /*0070*/ 	.byte	0x03, 0x5f
        /*0072*/ 	.short	0x0101


	//----- nvinfo : EIATTR_VRC_CTA_INIT_COUNT
	.align		4
        /*0074*/ 	.byte	0x02, 0x4a
	.zero		1
	.zero		1


	//----- nvinfo : EIATTR_EXIT_INSTR_OFFSETS
	.align		4
        /*0078*/ 	.byte	0x04, 0x1c
        /*007a*/ 	.short	(.L_23 - .L_22)


	//   ....[0]....
.L_22:
        /*007c*/ 	.word	0x00000070


	//   ....[1]....
        /*0080*/ 	.word	0x000014b0


	//   ....[2]....
        /*0084*/ 	.word	0x000014f0


	//   ....[3]....
        /*0088*/ 	.word	0x00001530


	//   ....[4]....
        /*008c*/ 	.word	0x00001570


	//----- nvinfo : EIATTR_INDIRECT_BRANCH_TARGETS
	.align		4
.L_23:
        /*0090*/ 	.byte	0x04, 0x34
        /*0092*/ 	.short	(.L_25 - .L_24)


	//   ....[0]....
.L_24:
        /*0094*/ 	.word	.L_x_24@srel
        /*0098*/ 	.short	0x0
        /*009a*/ 	.short	0x0
        /*009c*/ 	.word	0x3
        /*00a0*/ 	.word	.L_x_25@srel
        /*00a4*/ 	.word	.L_x_26@srel
        /*00a8*/ 	.word	.L_x_27@srel


	//   ....[1]....
        /*00ac*/ 	.word	.L_x_28@srel
        /*00b0*/ 	.short	0x0
        /*00b2*/ 	.short	0x0
        /*00b4*/ 	.word	0x3
        /*00b8*/ 	.word	.L_x_29@srel
        /*00bc*/ 	.word	.L_x_30@srel
        /*00c0*/ 	.word	.L_x_31@srel


	//   ....[2]....
        /*00c4*/ 	.word	.L_x_32@srel
        /*00c8*/ 	.short	0x0
        /*00ca*/ 	.short	0x0
        /*00cc*/ 	.word	0x3
        /*00d0*/ 	.word	.L_x_33@srel
        /*00d4*/ 	.word	.L_x_34@srel
        /*00d8*/ 	.word	.L_x_35@srel


	//   ....[3]....
        /*00dc*/ 	.word	.L_x_36@srel
        /*00e0*/ 	.short	0x0
        /*00e2*/ 	.short	0x0
        /*00e4*/ 	.word	0x3
        /*00e8*/ 	.word	.L_x_37@srel
        /*00ec*/ 	.word	.L_x_38@srel
        /*00f0*/ 	.word	.L_x_39@srel


	//----- nvinfo : EIATTR_CRS_STACK_SIZE
	.align		4
.L_25:
        /*00f4*/ 	.byte	0x04, 0x1e
        /*00f6*/ 	.short	(.L_27 - .L_26)
.L_26:
        /*00f8*/ 	.word	0x00000000


	//----- nvinfo : EIATTR_CBANK_PARAM_SIZE
	.align		4
.L_27:
        /*00fc*/ 	.byte	0x03, 0x19
        /*00fe*/ 	.short	0x0030


	//----- nvinfo : EIATTR_PARAM_CBANK
	.align		4
        /*0100*/ 	.byte	0x04, 0x0a
        /*0102*/ 	.short	(.L_29 - .L_28)
	.align		4
.L_28:
        /*0104*/ 	.word	index@(.nv.constant0.batchGradientsKernel)
        /*0108*/ 	.short	0x0380
        /*010a*/ 	.short	0x0030


	//----- nvinfo : EIATTR_SW_WAR
	.align		4
.L_29:
        /*010c*/ 	.byte	0x04, 0x36
        /*010e*/ 	.short	(.L_31 - .L_30)
.L_30:
        /*0110*/ 	.word	0x00000008
.L_31:


//--------------------- .nv.callgraph             --------------------------
	.section	.nv.callgraph,"",@"SHT_CUDA_CALLGRAPH"
	.align	4
	.sectionentsize	8
	.align		4
        /*0000*/ 	.word	0x00000000
	.align		4
        /*0004*/ 	.word	0xffffffff
	.align		4
        /*0008*/ 	.word	0x00000000
	.align		4
        /*000c*/ 	.word	0xfffffffe
	.align		4
        /*0010*/ 	.word	0x00000000
	.align		4
        /*0014*/ 	.word	0xfffffffd
	.align		4
        /*0018*/ 	.word	0x00000000
	.align		4
        /*001c*/ 	.word	0xfffffffc


//--------------------- .nv.constant2.batchGradientsKernel --------------------------
	.section	.nv.constant2.batchGradientsKernel,"a",@progbits
	.sectionflags	@""
	.align	4
.nv.constant2.batchGradientsKernel:
        /*0000*/ 	.byte	0xb0, 0x0a, 0x00, 0x00, 0xd0, 0x0a, 0x00, 0x00, 0x90, 0x0a, 0x00, 0x00, 0xf0, 0x0d, 0x00, 0x00
        /*0010*/ 	.byte	0x60, 0x0e, 0x00, 0x00, 0x70, 0x0d, 0x00, 0x00, 0xb0, 0x10, 0x00, 0x00, 0x60, 0x11, 0x00, 0x00
        /*0020*/ 	.byte	0xc0, 0x0f, 0x00, 0x00, 0x00, 0x15, 0x00, 0x00, 0x40, 0x15, 0x00, 0x00, 0xa0, 0x14, 0x00, 0x00


//--------------------- .text.batchGradientsKernel --------------------------
	.section	.text.batchGradientsKernel,"ax",@progbits
	.align	128
        .global         batchGradientsKernel
        .type           batchGradientsKernel,@function
        .size           batchGradientsKernel,(.L_x_40 - batchGradientsKernel)
        .other          batchGradientsKernel,@"STO_CUDA_ENTRY STV_DEFAULT"
batchGradientsKernel:
.text.batchGradientsKernel:
[----:B------:R-:W-:Y:S01]  /*0000*/  LDC R1, c[0x0][0x37c] ;  /* 0x0000df00ff017b82 */ /* 0x000fe20000000800 */
[----:B------:R-:W0:Y:S07]  /*0010*/  S2R R3, SR_TID.X ;  /* 0x0000000000037919 */ /* 0x000e2e0000002100 */
[----:B------:R-:W0:Y:S01]  /*0020*/  S2UR UR4, SR_CTAID.X ;  /* 0x00000000000479c3 */ /* 0x000e220000002500 */
[----:B------:R-:W1:Y:S07]  /*0030*/  LDCU UR5, c[0x0][0x380] ;  /* 0x00007000ff0577ac */ /* 0x000e6e0008000800 */
[----:B------:R-:W0:Y:S02]  /*0040*/  LDC R0, c[0x0][0x360] ;  /* 0x0000d800ff007b82 */ /* 0x000e240000000800 */
[----:B0-----:R-:W-:-:S05]  /*0050*/  IMAD R0, R0, UR4, R3 ;  /* 0x0000000400007c24 */ /* 0x001fca000f8e0203 */
[----:B-1----:R-:W-:-:S13]  /*0060*/  ISETP.GE.AND P0, PT, R0, UR5, PT ;  /* 0x0000000500007c0c */ /* 0x002fda000bf06270 */
[----:B------:R-:W-:Y:S05]  /*0070*/  @P0 EXIT ;  /* 0x000000000000094d */ /* 0x000fea0003800000 */
[----:B------:R-:W0:Y:S01]  /*0080*/  LDC.64 R2, c[0x0][0x390] ;  /* 0x0000e400ff027b82 */ /* 0x000e220000000a00 */
[----:B------:R-:W0:Y:S02]  /*0090*/  LDCU.64 UR4, c[0x0][0x358] ;  /* 0x00006b00ff0477ac */ /* 0x000e240008000a00 */
[----:B0-----:R-:W2:Y:S04]  /*00a0*/  LDG.E R5, desc[UR4][R2.64+0x18] ;  /* 0x0000180402057981 */ /* 0x001ea8000c1e1900 */
[----:B------:R-:W3:Y:S04]  /*00b0*/  LDG.E R6, desc[UR4][R2.64] ;  /* 0x0000000402067981 */ /* 0x000ee8000c1e1900 */
[----:B------:R0:W5:Y:S01]  /*00c0*/  LDG.E R7, desc[UR4][R2.64+0x10] ;  /* 0x0000100402077981 */ /* 0x000162000c1e1900 */
[----:B------:R-:W-:Y:S04]  /*00d0*/  BSSY.RECONVERGENT B1, `(.L_x_0) ;  /* 0x0000135000017945 */ /* 0x000fe80003800200 */
[----:B------:R-:W-:Y:S01]  /*00e0*/  BSSY.RELIABLE B0, `(.L_x_1) ;  /* 0x00000a2000007945 */ /* 0x000fe20003800100 */
[----:B--2---:R-:W-:-:S02]  /*00f0*/  IABS R4, R5 ;  /* 0x0000000500047213 */ /* 0x004fc40000000000 */
[----:B------:R-:W-:Y:S02]  /*0100*/  IABS R16, R5 ;  /* 0x0000000500107213 */ /* 0x000fe40000000000 */
[----:B------:R-:W1:Y:S01]  /*0110*/  I2F.RP R9, R4 ;  /* 0x0000000400097306 */ /* 0x000e620000209400 */
[----:B---3--:R-:W-:-:S07]  /*0120*/  IABS R8, R6 ;  /* 0x0000000600087213 */ /* 0x008fce0000000000 */
[----:B------:R-:W2:Y:S08]  /*0130*/  I2F.RP R12, R8 ;  /* 0x00000008000c7306 */ /* 0x000eb00000209400 */
[----:B-1----:R-:W1:Y:S08]  /*0140*/  MUFU.RCP R9, R9 ;  /* 0x0000000900097308 */ /* 0x002e700000001000 */
[----:B--2---:R-:W2:Y:S01]  /*0150*/  MUFU.RCP R12, R12 ;  /* 0x0000000c000c7308 */ /* 0x004ea20000001000 */
[----:B-1----:R-:W-:Y:S01]  /*0160*/  VIADD R10, R9, 0xffffffe ;  /* 0x0ffffffe090a7836 */ /* 0x002fe20000000000 */
[----:B------:R-:W-:-:S06]  /*0170*/  IABS R9, R0 ;  /* 0x0000000000097213 */ /* 0x000fcc0000000000 */
[----:B------:R1:W3:Y:S01]  /*0180*/  F2I.FTZ.U32.TRUNC.NTZ R11, R10 ;  /* 0x0000000a000b7305 */ /* 0x0002e2000021f000 */
[----:B--2---:R-:W-:-:S07]  /*0190*/  VIADD R14, R12, 0xffffffe ;  /* 0x0ffffffe0c0e7836 */ /* 0x004fce0000000000 */
[----:B------:R2:W4:Y:S01]  /*01a0*/  F2I.FTZ.U32.TRUNC.NTZ R15, R14 ;  /* 0x0000000e000f7305 */ /* 0x000522000021f000 */
[----:B-1----:R-:W-:Y:S02]  /*01b0*/  HFMA2 R10, -RZ, RZ, 0, 0 ;  /* 0x00000000ff0a7431 */ /* 0x002fe400000001ff */
[----:B---3--:R-:W-:Y:S02]  /*01c0*/  IMAD.MOV R13, RZ, RZ, -R11 ;  /* 0x000000ffff0d7224 */ /* 0x008fe400078e0a0b */
[----:B--2---:R-:W-:Y:S02]  /*01d0*/  IMAD.MOV.U32 R14, RZ, RZ, RZ ;  /* 0x000000ffff0e7224 */ /* 0x004fe400078e00ff */
[----:B------:R-:W-:-:S04]  /*01e0*/  IMAD R13, R13, R4, RZ ;  /* 0x000000040d0d7224 */ /* 0x000fc800078e02ff */
[----:B------:R-:W-:-:S04]  /*01f0*/  IMAD.HI.U32 R12, R11, R13, R10 ;  /* 0x0000000d0b0c7227 */ /* 0x000fc800078e000a */
[----:B------:R-:W-:Y:S02]  /*0200*/  IMAD.MOV R11, RZ, RZ, -R16 ;  /* 0x000000ffff0b7224 */ /* 0x000fe400078e0a10 */
[----:B------:R-:W-:Y:S01]  /*0210*/  IMAD.HI.U32 R10, R12, R9, RZ ;  /* 0x000000090c0a7227 */ /* 0x000fe200078e00ff */
[----:B------:R-:W-:-:S03]  /*0220*/  IABS R12, R6 ;  /* 0x00000006000c7213 */ /* 0x000fc60000000000 */
[----:B------:R-:W-:Y:S01]  /*0230*/  IMAD R11, R10, R11, R9 ;  /* 0x0000000b0a0b7224 */ /* 0x000fe200078e0209 */
[----:B------:R-:W-:Y:S01]  /*0240*/  IADD3 R12, PT, PT, RZ, -R12, RZ ;  /* 0x8000000cff0c7210 */ /* 0x000fe20007ffe0ff */
[----:B----4-:R-:W-:-:S03]  /*0250*/  IMAD.MOV R13, RZ, RZ, -R15 ;  /* 0x000000ffff0d7224 */ /* 0x010fc600078e0a0f */
[----:B------:R-:W-:Y:S01]  /*0260*/  ISETP.GT.U32.AND P2, PT, R4, R11, PT ;  /* 0x0000000b0400720c */ /* 0x000fe20003f44070 */
[----:B------:R-:W-:-:S04]  /*0270*/  IMAD R13, R13, R8, RZ ;  /* 0x000000080d0d7224 */ /* 0x000fc800078e02ff */
[----:B------:R-:W-:-:S06]  /*0280*/  IMAD.HI.U32 R14, R15, R13, R14 ;  /* 0x0000000d0f0e7227 */ /* 0x000fcc00078e000e */
[----:B------:R-:W-:-:S04]  /*0290*/  IMAD.HI.U32 R13, R14, R9, RZ ;  /* 0x000000090e0d7227 */ /* 0x000fc800078e00ff */
[----:B------:R-:W-:Y:S02]  /*02a0*/  @!P2 IMAD.IADD R11, R11, 0x1, -R4 ;  /* 0x000000010b0ba824 */ /* 0x000fe400078e0a04 */
[----:B------:R-:W-:Y:S02]  /*02b0*/  IMAD R13, R13, R12, R9 ;  /* 0x0000000c0d0d7224 */ /* 0x000fe400078e0209 */
[----:B------:R-:W-:Y:S01]  /*02c0*/  @!P2 VIADD R10, R10, 0x1 ;  /* 0x000000010a0aa836 */ /* 0x000fe20000000000 */
[----:B------:R-:W-:Y:S02]  /*02d0*/  ISETP.GE.U32.AND P1, PT, R11, R4, PT ;  /* 0x000000040b00720c */ /* 0x000fe40003f26070 */
[----:B------:R-:W-:Y:S02]  /*02e0*/  LOP3.LUT R4, R0, R5, RZ, 0x3c, !PT ;  /* 0x0000000500047212 */ /* 0x000fe400078e3cff */
[----:B------:R-:W-:Y:S02]  /*02f0*/  ISETP.GT.U32.AND P3, PT, R8, R13, PT ;  /* 0x0000000d0800720c */ /* 0x000fe40003f64070 */
[----:B------:R-:W-:-:S02]  /*0300*/  ISETP.GE.AND P0, PT, R4, RZ, PT ;  /* 0x000000ff0400720c */ /* 0x000fc40003f06270 */
[----:B------:R-:W-:-:S05]  /*0310*/  ISETP.NE.AND P2, PT, R5, RZ, PT ;  /* 0x000000ff0500720c */ /* 0x000fca0003f45270 */
[----:B------:R-:W-:Y:S02]  /*0320*/  @P1 IADD3 R10, PT, PT, R10, 0x1, RZ ;  /* 0x000000010a0a1810 */ /* 0x000fe40007ffe0ff */
[----:B------:R-:W-:Y:S02]  /*0330*/  ISETP.GE.AND P1, PT, R0, RZ, PT ;  /* 0x000000ff0000720c */ /* 0x000fe40003f26270 */
[----:B------:R-:W-:Y:S02]  /*0340*/  @!P3 IMAD.IADD R13, R13, 0x1, -R8 ;  /* 0x000000010d0db824 */ /* 0x000fe400078e0a08 */
[----:B------:R-:W-:-:S03]  /*0350*/  IMAD.MOV.U32 R4, RZ, RZ, R10 ;  /* 0x000000ffff047224 */ /* 0x000fc600078e000a */
[----:B------:R-:W-:Y:S01]  /*0360*/  ISETP.GT.U32.AND P3, PT, R8, R13, PT ;  /* 0x0000000d0800720c */ /* 0x000fe20003f64070 */
[----:B------:R-:W-:Y:S01]  /*0370*/  @!P0 IMAD.MOV R4, RZ, RZ, -R4 ;  /* 0x000000ffff048224 */ /* 0x000fe200078e0a04 */
[----:B------:R-:W-:-:S04]  /*0380*/  @!P2 LOP3.LUT R4, RZ, R5, RZ, 0x33, !PT ;  /* 0x00000005ff04a212 */ /* 0x000fc800078e33ff */
[C---:B------:R-:W-:Y:S02]  /*0390*/  ISETP.NE.AND P0, PT, R4.reuse, 0x2, PT ;  /* 0x000000020400780c */ /* 0x040fe40003f05270 */
[----:B------:R-:W-:-:S05]  /*03a0*/  IADD3 R10, PT, PT, -R4, RZ, RZ ;  /* 0x000000ff040a7210 */ /* 0x000fca0007ffe1ff */
[----:B------:R-:W-:Y:S02]  /*03b0*/  @!P3 IMAD.IADD R13, R13, 0x1, -R8 ;  /* 0x000000010d0db824 */ /* 0x000fe400078e0a08 */
[----:B------:R-:W-:Y:S02]  /*03c0*/  IMAD R5, R5, R10, R0 ;  /* 0x0000000a05057224 */ /* 0x000fe400078e0200 */
[----:B------:R-:W-:Y:S02]  /*03d0*/  @!P1 IMAD.MOV R13, RZ, RZ, -R13 ;  /* 0x000000ffff0d9224 */ /* 0x000fe400078e0a0d */
[----:B0-----:R-:W-:Y:S05]  /*03e0*/  @!P0 BRA `(.L_x_2) ;  /* 0x0000000000ac8947 */ /* 0x001fea0003800000 */
[----:B------:R-:W-:Y:S01]  /*03f0*/  ISETP.NE.AND P3, PT, R4, 0x1, PT ;  /* 0x000000010400780c */ /* 0x000fe20003f65270 */
[----:B------:R-:W-:Y:S01]  /*0400*/  IMAD.MOV.U32 R10, RZ, RZ, R6 ;  /* 0x000000ffff0a7224 */ /* 0x000fe200078e0006 */
[----:B------:R-:W-:Y:S02]  /*0410*/  ISETP.NE.AND P2, PT, R6, RZ, PT ;  /* 0x000000ff0600720c */ /* 0x000fe40003f45270 */
[----:B------:R-:W-:-:S04]  /*0420*/  LOP3.LUT R11, RZ, R6, RZ, 0x33, !PT ;  /* 0x00000006ff0b7212 */ /* 0x000fc800078e33ff */
[----:B------:R-:W-:-:S05]  /*0430*/  SEL R13, R11, R13, !P2 ;  /* 0x0000000d0b0d7207 */ /* 0x000fca0005000000 */
[----:B------:R-:W-:Y:S05]  /*0440*/  @!P3 BRA `(.L_x_3) ;  /* 0x000000040058b947 */ /* 0x000fea0003800000 */
[----:B------:R-:W-:Y:S01]  /*0450*/  ISETP.NE.AND P3, PT, R4, RZ, PT ;  /* 0x000000ff0400720c */ /* 0x000fe20003f65270 */
[----:B------:R-:W-:-:S12]  /*0460*/  IMAD.MOV.U32 R13, RZ, RZ, RZ ;  /* 0x000000ffff0d7224 */ /* 0x000fd800078e00ff */
[----:B------:R-:W-:Y:S05]  /*0470*/  @P3 BRA `(.L_x_4) ;  /* 0x0000000400a03947 */ /* 0x000fea0003800000 */
[----:B------:R0:W5:Y:S02]  /*0480*/  LDG.E R10, desc[UR4][R2.64+0x4] ;  /* 0x00000404020a7981 */ /* 0x000164000c1e1900 */
[-C--:B-----5:R-:W-:Y:S02]  /*0490*/  IABS R20, R7.reuse ;  /* 0x0000000700147213 */ /* 0x0a0fe40000000000 */
[----:B------:R-:W-:Y:S02]  /*04a0*/  IABS R19, R7 ;  /* 0x0000000700137213 */ /* 0x000fe40000000000 */
[----:B------:R-:W1:Y:S08]  /*04b0*/  I2F.RP R13, R20 ;  /* 0x00000014000d7306 */ /* 0x000e700000209400 */
[----:B-1----:R-:W1:Y:S02]  /*04c0*/  MUFU.RCP R13, R13 ;  /* 0x0000000d000d7308 */ /* 0x002e640000001000 */
[----:B-1----:R-:W-:-:S06]  /*04d0*/  IADD3 R16, PT, PT, R13, 0xffffffe, RZ ;  /* 0x0ffffffe0d107810 */ /* 0x002fcc0007ffe0ff */
[----:B------:R1:W2:Y:S02]  /*04e0*/  F2I.FTZ.U32.TRUNC.NTZ R17, R16 ;  /* 0x0000001000117305 */ /* 0x0002a4000021f000 */
[----:B-1----:R-:W-:Y:S02]  /*04f0*/  IMAD.MOV.U32 R16, RZ, RZ, RZ ;  /* 0x000000ffff107224 */ /* 0x002fe400078e00ff */
[----:B--2---:R-:W-:-:S04]  /*0500*/  IMAD.MOV R15, RZ, RZ, -R17 ;  /* 0x000000ffff0f7224 */ /* 0x004fc800078e0a11 */
[----:B------:R-:W-:-:S04]  /*0510*/  IMAD R15, R15, R20, RZ ;  /* 0x000000140f0f7224 */ /* 0x000fc800078e02ff */
[----:B------:R-:W-:-:S04]  /*0520*/  IMAD.HI.U32 R18, R17, R15, R16 ;  /* 0x0000000f11127227 */ /* 0x000fc800078e0010 */
[----:B------:R-:W-:Y:S02]  /*0530*/  IMAD.MOV R15, RZ, RZ, -R19 ;  /* 0x000000ffff0f7224 */ /* 0x000fe400078e0a13 */
[----:B------:R-:W-:-:S04]  /*0540*/  IMAD.HI.U32 R18, R18, R9, RZ ;  /* 0x0000000912127227 */ /* 0x000fc800078e00ff */
[----:B------:R-:W-:-:S05]  /*0550*/  IMAD R9, R18, R15, R9 ;  /* 0x0000000f12097224 */ /* 0x000fca00078e0209 */
[----:B------:R-:W-:-:S13]  /*0560*/  ISETP.GT.U32.AND P3, PT, R20, R9, PT ;  /* 0x000000091400720c */ /* 0x000fda0003f64070 */
[----:B------:R-:W-:Y:S02]  /*0570*/  @!P3 IADD3 R9, PT, PT, R9, -R20, RZ ;  /* 0x800000140909b210 */ /* 0x000fe40007ffe0ff */
[----:B------:R-:W-:Y:S02]  /*0580*/  ISETP.NE.AND P3, PT, R7, RZ, PT ;  /* 0x000000ff0700720c */ /* 0x000fe40003f65270 */
[----:B------:R-:W-:-:S13]  /*0590*/  ISETP.GT.U32.AND P4, PT, R20, R9, PT ;  /* 0x000000091400720c */ /* 0x000fda0003f84070 */
[----:B------:R-:W-:-:S04]  /*05a0*/  @!P4 IMAD.IADD R9, R9, 0x1, -R20 ;  /* 0x000000010909c824 */ /* 0x000fc800078e0a14 */
[----:B------:R-:W-:Y:S01]  /*05b0*/  @!P1 IMAD.MOV R9, RZ, RZ, -R9 ;  /* 0x000000ffff099224 */ /* 0x000fe200078e0a09 */
[----:B------:R-:W-:-:S04]  /*05c0*/  @!P3 LOP3.LUT R9, RZ, R7, RZ, 0x33, !PT ;  /* 0x00000007ff09b212 */ /* 0x000fc800078e33ff */
[----:B------:R-:W-:Y:S02]  /*05d0*/  IABS R13, R9 ;  /* 0x00000009000d7213 */ /* 0x000fe40000000000 */
[----:B------:R-:W-:-:S03]  /*05e0*/  LOP3.LUT R9, R9, R6, RZ, 0x3c, !PT ;  /* 0x0000000609097212 */ /* 0x000fc600078e3cff */
[----:B------:R-:W-:Y:S01]  /*05f0*/  IMAD.HI.U32 R7, R14, R13, RZ ;  /* 0x0000000d0e077227 */ /* 0x000fe200078e00ff */
[----:B------:R-:W-:-:S03]  /*0600*/  ISETP.GE.AND P4, PT, R9, RZ, PT ;  /* 0x000000ff0900720c */ /* 0x000fc60003f86270 */
[----:B------:R-:W-:-:S05]  /*0610*/  IMAD R13, R7, R12, R13 ;  /* 0x0000000c070d7224 */ /* 0x000fca00078e020d */
[----:B------:R-:W-:-:S13]  /*0620*/  ISETP.GT.U32.AND P3, PT, R8, R13, PT ;  /* 0x0000000d0800720c */ /* 0x000fda0003f64070 */
[----:B------:R-:W-:Y:S01]  /*0630*/  @!P3 IMAD.IADD R13, R13, 0x1, -R8 ;  /* 0x000000010d0db824 */ /* 0x000fe200078e0a08 */
[----:B------:R-:W-:-:S04]  /*0640*/  @!P3 IADD3 R7, PT, PT, R7, 0x1, RZ ;  /* 0x000000010707b810 */ /* 0x000fc80007ffe0ff */
[----:B------:R-:W-:-:S13]  /*0650*/  ISETP.GE.U32.AND P1, PT, R13, R8, PT ;  /* 0x000000080d00720c */ /* 0x000fda0003f26070 */
[----:B------:R-:W-:-:S04]  /*0660*/  @P1 VIADD R7, R7, 0x1 ;  /* 0x0000000107071836 */ /* 0x000fc80000000000 */
[----:B------:R-:W-:-:S05]  /*0670*/  @!P4 IMAD.MOV R7, RZ, RZ, -R7 ;  /* 0x000000ffff07c224 */ /* 0x000fca00078e0a07 */
[----:B------:R-:W-:Y:S01]  /*0680*/  SEL R13, R11, R7, !P2 ;  /* 0x000000070b0d7207 */ /* 0x000fe20005000000 */
[----:B0-----:R-:W-:Y:S06]  /*0690*/  BRA `(.L_x_3) ;  /* 0x0000000000c47947 */ /* 0x001fec0003800000 */
.L_x_2:
[----:B------:R-:W2:Y:S04]  /*06a0*/  LDG.E R17, desc[UR4][R2.64+0x14] ;  /* 0x0000140402117981 */ /* 0x000ea8000c1e1900 */
[----:B------:R0:W5:Y:S02]  /*06b0*/  LDG.E R10, desc[UR4][R2.64+0x8] ;  /* 0x00000804020a7981 */ /* 0x000164000c1e1900 */
[----:B-----5:R-:W-:Y:S02]  /*06c0*/  IABS R8, R7 ;  /* 0x0000000700087213 */ /* 0x020fe40000000000 */
[-C--:B--2---:R-:W-:Y:S02]  /*06d0*/  IABS R11, R17.reuse ;  /* 0x00000011000b7213 */ /* 0x084fe40000000000 */
[----:B------:R-:W-:-:S02]  /*06e0*/  IABS R18, R17 ;  /* 0x0000001100127213 */ /* 0x000fc40000000000 */
[----:B------:R-:W1:Y:S08]  /*06f0*/  I2F.RP R14, R11 ;  /* 0x0000000b000e7306 */ /* 0x000e700000209400 */
[----:B-1----:R-:W1:Y:S02]  /*0700*/  MUFU.RCP R14, R14 ;  /* 0x0000000e000e7308 */ /* 0x002e640000001000 */
[----:B-1----:R-:W-:-:S06]  /*0710*/  IADD3 R12, PT, PT, R14, 0xffffffe, RZ ;  /* 0x0ffffffe0e0c7810 */ /* 0x002fcc0007ffe0ff */
[----:B------:R1:W2:Y:S02]  /*0720*/  F2I.FTZ.U32.TRUNC.NTZ R13, R12 ;  /* 0x0000000c000d7305 */ /* 0x0002a4000021f000 */
[----:B-1----:R-:W-:Y:S02]  /*0730*/  IMAD.MOV.U32 R12, RZ, RZ, RZ ;  /* 0x000000ffff0c7224 */ /* 0x002fe400078e00ff */
[----:B--2---:R-:W-:-:S04]  /*0740*/  IMAD.MOV R16, RZ, RZ, -R13 ;  /* 0x000000ffff107224 */ /* 0x004fc800078e0a0d */
[----:B------:R-:W-:Y:S02]  /*0750*/  IMAD R15, R16, R11, RZ ;  /* 0x0000000b100f7224 */ /* 0x000fe400078e02ff */
[----:B------:R-:W1:Y:S02]  /*0760*/  I2F.RP R16, R8 ;  /* 0x0000000800107306 */ /* 0x000e640000209400 */
[----:B------:R-:W-:Y:S01]  /*0770*/  IMAD.HI.U32 R14, R13, R15, R12 ;  /* 0x0000000f0d0e7227 */ /* 0x000fe200078e000c */
[----:B------:R-:W-:Y:S02]  /*0780*/  IADD3 R12, PT, PT, RZ, -R18, RZ ;  /* 0x80000012ff0c7210 */ /* 0x000fe40007ffe0ff */
[----:B------:R-:W-:-:S03]  /*0790*/  IABS R15, R7 ;  /* 0x00000007000f7213 */ /* 0x000fc60000000000 */
[----:B------:R-:W-:-:S04]  /*07a0*/  IMAD.HI.U32 R14, R14, R9, RZ ;  /* 0x000000090e0e7227 */ /* 0x000fc800078e00ff */
[----:B------:R-:W-:Y:S02]  /*07b0*/  IMAD R14, R14, R12, R9 ;  /* 0x0000000c0e0e7224 */ /* 0x000fe400078e0209 */
[----:B------:R-:W-:Y:S01]  /*07c0*/  IMAD.MOV R15, RZ, RZ, -R15 ;  /* 0x000000ffff0f7224 */ /* 0x000fe200078e0a0f */
[----:B-1----:R-:W1:Y:S02]  /*07d0*/  MUFU.RCP R16, R16 ;  /* 0x0000001000107308 */ /* 0x002e640000001000 */
[----:B------:R-:W-:-:S13]  /*07e0*/  ISETP.GT.U32.AND P2, PT, R11, R14, PT ;  /* 0x0000000e0b00720c */ /* 0x000fda0003f44070 */
[----:B------:R-:W-:Y:S01]  /*07f0*/  @!P2 IMAD.IADD R14, R14, 0x1, -R11 ;  /* 0x000000010e0ea824 */ /* 0x000fe200078e0a0b */
[----:B------:R-:W-:Y:S01]  /*0800*/  ISETP.NE.AND P2, PT, R17, RZ, PT ;  /* 0x000000ff1100720c */ /* 0x000fe20003f45270 */
[----:B-1----:R-:W-:-:S03]  /*0810*/  VIADD R12, R16, 0xffffffe ;  /* 0x0ffffffe100c7836 */ /* 0x002fc60000000000 */
[----:B------:R-:W-:Y:S01]  /*0820*/  ISETP.GT.U32.AND P3, PT, R11, R14, PT ;  /* 0x0000000e0b00720c */ /* 0x000fe20003f64070 */
[----:B------:R1:W2:Y:S02]  /*0830*/  F2I.FTZ.U32.TRUNC.NTZ R13, R12 ;  /* 0x0000000c000d7305 */ /* 0x0002a4000021f000 */
[----:B-1----:R-:W-:-:S10]  /*0840*/  MOV R12, RZ ;  /* 0x000000ff000c7202 */ /* 0x002fd40000000f00 */
[----:B------:R-:W-:Y:S01]  /*0850*/  @!P3 IADD3 R14, PT, PT, R14, -R11, RZ ;  /* 0x8000000b0e0eb210 */ /* 0x000fe20007ffe0ff */
[----:B--2---:R-:W-:-:S04]  /*0860*/  IMAD.MOV R9, RZ, RZ, -R13 ;  /* 0x000000ffff097224 */ /* 0x004fc800078e0a0d */
[----:B------:R-:W-:Y:S01]  /*0870*/  @!P1 IMAD.MOV R14, RZ, RZ, -R14 ;  /* 0x000000ffff0e9224 */ /* 0x000fe200078e0a0e */
[----:B------:R-:W-:Y:S01]  /*0880*/  @!P2 LOP3.LUT R14, RZ, R17, RZ, 0x33, !PT ;  /* 0x00000011ff0ea212 */ /* 0x000fe200078e33ff */
[----:B------:R-:W-:-:S03]  /*0890*/  IMAD R9, R9, R8, RZ ;  /* 0x0000000809097224 */ /* 0x000fc600078e02ff */
[----:B------:R-:W-:Y:S01]  /*08a0*/  IABS R11, R14 ;  /* 0x0000000e000b7213 */ /* 0x000fe20000000000 */
[----:B------:R-:W-:Y:S01]  /*08b0*/  IMAD.HI.U32 R9, R13, R9, R12 ;  /* 0x000000090d097227 */ /* 0x000fe200078e000c */
[----:B------:R-:W-:-:S03]  /*08c0*/  LOP3.LUT R14, R14, R7, RZ, 0x3c, !PT ;  /* 0x000000070e0e7212 */ /* 0x000fc600078e3cff */
[----:B------:R-:W-:Y:S01]  /*08d0*/  IMAD.MOV.U32 R12, RZ, RZ, R11 ;  /* 0x000000ffff0c7224 */ /* 0x000fe200078e000b */
[----:B------:R-:W-:Y:S02]  /*08e0*/  MOV R11, R15 ;  /* 0x0000000f000b7202 */ /* 0x000fe40000000f00 */
[----:B------:R-:W-:Y:S01]  /*08f0*/  ISETP.GE.AND P3, PT, R14, RZ, PT ;  /* 0x000000ff0e00720c */ /* 0x000fe20003f66270 */
[----:B------:R-:W-:-:S04]  /*0900*/  IMAD.HI.U32 R9, R9, R12, RZ ;  /* 0x0000000c09097227 */ /* 0x000fc800078e00ff */
[----:B------:R-:W-:-:S05]  /*0910*/  IMAD R11, R9, R11, R12 ;  /* 0x0000000b090b7224 */ /* 0x000fca00078e020c */
[----:B------:R-:W-:-:S13]  /*0920*/  ISETP.GT.U32.AND P2, PT, R8, R11, PT ;  /* 0x0000000b0800720c */ /* 0x000fda0003f44070 */
[----:B------:R-:W-:Y:S02]  /*0930*/  @!P2 IMAD.IADD R11, R11, 0x1, -R8 ;  /* 0x000000010b0ba824 */ /* 0x000fe400078e0a08 */
[----:B------:R-:W-:Y:S01]  /*0940*/  @!P2 VIADD R9, R9, 0x1 ;  /* 0x000000010909a836 */ /* 0x000fe20000000000 */
[----:B------:R-:W-:Y:S02]  /*0950*/  ISETP.NE.AND P2, PT, R7, RZ, PT ;  /* 0x000000ff0700720c */ /* 0x000fe40003f45270 */
[----:B------:R-:W-:-:S13]  /*0960*/  ISETP.GE.U32.AND P1, PT, R11, R8, PT ;  /* 0x000000080b00720c */ /* 0x000fda0003f26070 */
[----:B------:R-:W-:-:S05]  /*0970*/  @P1 IADD3 R9, PT, PT, R9, 0x1, RZ ;  /* 0x0000000109091810 */ /* 0x000fca0007ffe0ff */
[----:B------:R-:W-:Y:S01]  /*0980*/  @!P3 IMAD.MOV R9, RZ, RZ, -R9 ;  /* 0x000000ffff09b224 */ /* 0x000fe200078e0a09 */
[----:B------:R-:W-:-:S05]  /*0990*/  @!P2 LOP3.LUT R9, RZ, R7, RZ, 0x33, !PT ;  /* 0x00000007ff09a212 */ /* 0x000fca00078e33ff */
[----:B0-----:R-:W-:-:S07]  /*09a0*/  IMAD.MOV.U32 R13, RZ, RZ, R9 ;  /* 0x000000ffff0d7224 */ /* 0x001fce00078e0009 */
.L_x_3:
[----:B------:R-:W-:Y:S02]  /*09b0*/  ISETP.NE.AND P1, PT, R10, 0x1, PT ;  /* 0x000000010a00780c */ /* 0x000fe40003f25270 */
[----:B------:R-:W-:-:S11]  /*09c0*/  CS2R R8, SRZ ;  /* 0x0000000000087805 */ /* 0x000fd6000001ff00 */
[----:B------:R-:W-:Y:S05]  /*09d0*/  @!P1 BREAK.RELIABLE B0 ;  /* 0x0000000000009942 */ /* 0x000fea0003800100 */
[----:B------:R-:W-:Y:S05]  /*09e0*/  @!P1 BRA `(.L_x_5) ;  /* 0x00000008008c9947 */ /* 0x000fea0003800000 */
[----:B------:R-:W-:-:S13]  /*09f0*/  ISETP.NE.AND P1, PT, R13, RZ, PT ;  /* 0x000000ff0d00720c */ /* 0x000fda0003f25270 */
[----:B------:R-:W-:Y:S05]  /*0a00*/  @P1 BREAK.RELIABLE B0 ;  /* 0x0000000000001942 */ /* 0x000fea0003800100 */
[----:B------:R-:W-:Y:S05]  /*0a10*/  @P1 BRA `(.L_x_6) ;  /* 0x0000000000581947 */ /* 0x000fea0003800000 */
[----:B-----5:R-:W-:Y:S01]  /*0a20*/  MOV R7, 0xffffffff ;  /* 0xffffffff00077802 */ /* 0x020fe20000000f00 */
[----:B------:R-:W-:Y:S03]  /*0a30*/  BSSY.RECONVERGENT B2, `(.L_x_4) ;  /* 0x000000c000027945 */ /* 0x000fe60003800200 */
[----:B------:R-:W-:-:S05]  /*0a40*/  VIADDMNMX.U32 R7, R4, R7, 0x2, PT ;  /* 0x0000000204077446 */ /* 0x000fca0003800007 */
[----:B------:R-:W-:-:S04]  /*0a50*/  IMAD.SHL.U32 R7, R7, 0x4, RZ ;  /* 0x0000000407077824 */ /* 0x000fc800078e00ff */
[----:B------:R-:W0:Y:S02]  /*0a60*/  LDC R8, c[0x2][R7] ;  /* 0x0080000007087b82 */ /* 0x000e240000000800 */
[----:B0-----:R-:W-:-:S04]  /*0a70*/  SHF.R.S32.HI R9, RZ, 0x1f, R8 ;  /* 0x0000001fff097819 */ /* 0x001fc80000011408 */
.L_x_24:
[----:B------:R-:W-:Y:S05]  /*0a80*/  BRX R8 -0xa90                                                   (*"BRANCH_TARGETS .L_x_25,.L_x_26,.L_x_27"*) ;  /* 0xfffffff4085c7949 */ /* 0x000fea000383ffff */
.L_x_27:
[----:B------:R-:W-:Y:S01]  /*0a90*/  IMAD.IADD R13, R6, 0x1, R5 ;  /* 0x00000001060d7824 */ /* 0x000fe200078e0205 */
[----:B------:R-:W-:Y:S06]  /*0aa0*/  BRA `(.L_x_7) ;  /* 0x0000000000107947 */ /* 0x000fec0003800000 */
.L_x_25:
[----:B------:R-:W-:Y:S01]  /*0ab0*/  IADD3 R13, PT, PT, R5, 0x1, RZ ;  /* 0x00000001050d7810 */ /* 0x000fe20007ffe0ff */
[----:B------:R-:W-:Y:S06]  /*0ac0*/  BRA `(.L_x_7) ;  /* 0x0000000000087947 */ /* 0x000fec0003800000 */
.L_x_26:
[----:B------:R-:W2:Y:S02]  /*0ad0*/  LDG.E R2, desc[UR4][R2.64+0x4] ;  /* 0x0000040402027981 */ /* 0x000ea4000c1e1900 */
[----:B--2---:R-:W-:-:S07]  /*0ae0*/  IMAD R13, R6, R2, R5 ;  /* 0x00000002060d7224 */ /* 0x004fce00078e0205 */
.L_x_7:
[----:B------:R-:W-:Y:S05]  /*0af0*/  BSYNC.RECONVERGENT B2 ;  /* 0x0000000000027941 */ /* 0x000fea0003800200 */
.L_x_4:
[----:B------:R-:W-:Y:S05]  /*0b00*/  BSYNC.RELIABLE B0 ;  /* 0x0000000000007941 */ /* 0x000fea0003800100 */
.L_x_1:
[----:B-----5:R-:W0:Y:S02]  /*0b10*/  LDC.64 R6, c[0x0][0x388] ;  /* 0x0000e200ff067b82 */ /* 0x020e240000000a00 */
[----:B0-----:R-:W-:-:S04]  /*0b20*/  IMAD.WIDE R2, R13, 0x8, R6 ;  /* 0x000000080d027825 */ /* 0x001fc800078e0206 */
[----:B------:R-:W-:Y:S02]  /*0b30*/  IMAD.WIDE R6, R5, 0x8, R6 ;  /* 0x0000000805067825 */ /* 0x000fe400078e0206 */
[----:B------:R-:W2:Y:S04]  /*0b40*/  LDG.E.64 R2, desc[UR4][R2.64] ;  /* 0x0000000402027981 */ /* 0x000ea8000c1e1b00 */
[----:B------:R-:W2:Y:S02]  /*0b50*/  LDG.E.64 R6, desc[UR4][R6.64] ;  /* 0x0000000406067981 */ /* 0x000ea4000c1e1b00 */
[----:B--2---:R-:W-:Y:S01]  /*0b60*/  DADD R8, R2, -R6 ;  /* 0x0000000002087229 */ /* 0x004fe20000000806 */
[----:B------:R-:W-:Y:S10]  /*0b70*/  BRA `(.L_x_5) ;  /* 0x0000000800287947 */ /* 0x000ff40003800000 */
.L_x_6:
[----:B------:R-:W-:-:S05]  /*0b80*/  VIADD R8, R10, 0xffffffff ;  /* 0xffffffff0a087836 */ /* 0x000fca0000000000 */
[----:B------:R-:W-:-:S13]  /*0b90*/  ISETP.NE.AND P1, PT, R13, R8, PT ;  /* 0x000000080d00720c */ /* 0x000fda0003f25270 */
[----:B------:R-:W-:Y:S05]  /*0ba0*/  @P1 BRA `(.L_x_8) ;  /* 0x0000000000441947 */ /* 0x000fea0003800000 */
[----:B------:R-:W0:Y:S02]  /*0bb0*/  LDC.64 R8, c[0x0][0x388] ;  /* 0x0000e200ff087b82 */ /* 0x000e240000000a00 */
[----:B0-----:R-:W-:-:S06]  /*0bc0*/  IMAD.WIDE R10, R5, 0x8, R8 ;  /* 0x00000008050a7825 */ /* 0x001fcc00078e0208 */
[----:B------:R-:W5:Y:S01]  /*0bd0*/  LDG.E.64 R10, desc[UR4][R10.64] ;  /* 0x000000040a0a7981 */ /* 0x000f62000c1e1b00 */
[----:B------:R-:W-:Y:S04]  /*0be0*/  BSSY.RECONVERGENT B2, `(.L_x_9) ;  /* 0x0000009000027945 */ /* 0x000fe80003800200 */
[----:B------:R-:W-:Y:S05]  /*0bf0*/  @!P0 BRA `(.L_x_10) ;  /* 0x0000000000108947 */ /* 0x000fea0003800000 */
[----:B------:R-:W-:-:S13]  /*0c00*/  ISETP.NE.AND P0, PT, R4, 0x1, PT ;  /* 0x000000010400780c */ /* 0x000fda0003f05270 */
[C---:B-----5:R-:W-:Y:S01]  /*0c10*/  @P0 IMAD.IADD R7, R5.reuse, 0x1, -R6 ;  /* 0x0000000105070824 */ /* 0x060fe200078e0a06 */
[----:B------:R-:W-:Y:S01]  /*0c20*/  @!P0 IADD3 R7, PT, PT, R5, -0x1, RZ ;  /* 0xffffffff05078810 */ /* 0x000fe20007ffe0ff */
[----:B------:R-:W-:Y:S06]  /*0c30*/  BRA `(.L_x_11) ;  /* 0x00000000000c7947 */ /* 0x000fec0003800000 */
.L_x_10:
[----:B------:R-:W2:Y:S01]  /*0c40*/  LDG.E R2, desc[UR4][R2.64+0x4] ;  /* 0x0000040402027981 */ /* 0x000ea2000c1e1900 */
[----:B------:R-:W-:-:S04]  /*0c50*/  IMAD.MOV R6, RZ, RZ, -R6 ;  /* 0x000000ffff067224 */ /* 0x000fc800078e0a06 */
[----:B--2--5:R-:W-:-:S07]  /*0c60*/  IMAD R7, R2, R6, R5 ;  /* 0x0000000602077224 */ /* 0x024fce00078e0205 */
.L_x_11:
[----:B------:R-:W-:Y:S05]  /*0c70*/  BSYNC.RECONVERGENT B2 ;  /* 0x0000000000027941 */ /* 0x000fea0003800200 */
.L_x_9:
[----:B------:R-:W-:-:S06]  /*0c80*/  IMAD.WIDE R2, R7, 0x8, R8 ;  /* 0x0000000807027825 */ /* 0x000fcc00078e0208 */
[----:B------:R-:W2:Y:S02]  /*0c90*/  LDG.E.64 R2, desc[UR4][R2.64] ;  /* 0x0000000402027981 */ /* 0x000ea4000c1e1b00 */
[----:B--2---:R-:W-:Y:S01]  /*0ca0*/  DADD R8, R10, -R2 ;  /* 0x000000000a087229 */ /* 0x004fe20000000802 */
[----:B------:R-:W-:Y:S10]  /*0cb0*/  BRA `(.L_x_5) ;  /* 0x0000000400d87947 */ /* 0x000ff40003800000 */
.L_x_8:
[----:B------:R-:W-:Y:S01]  /*0cc0*/  VIADD R8, R10, 0xfffffffe ;  /* 0xfffffffe0a087836 */ /* 0x000fe20000000000 */
[----:B------:R-:W-:-:S04]  /*0cd0*/  ISETP.NE.AND P1, PT, R13, 0x1, PT ;  /* 0x000000010d00780c */ /* 0x000fc80003f25270 */
[----:B------:R-:W-:-:S13]  /*0ce0*/  ISETP.NE.AND P0, PT, R13, R8, PT ;  /* 0x000000080d00720c */ /* 0x000fda0003f05270 */
[----:B------:R-:W-:Y:S05]  /*0cf0*/  @P0 BRA P1, `(.L_x_12) ;  /* 0x0000000000940947 */ /* 0x000fea0000800000 */
[----:B-----5:R-:W-:Y:S01]  /*0d00*/  MOV R7, 0xffffffff ;  /* 0xffffffff00077802 */ /* 0x020fe20000000f00 */
[----:B------:R-:W-:Y:S03]  /*0d10*/  BSSY.RECONVERGENT B2, `(.L_x_13) ;  /* 0x000001e000027945 */ /* 0x000fe60003800200 */
[----:B------:R-:W-:-:S05]  /*0d20*/  VIADDMNMX.U32 R7, R4, R7, 0x2, PT ;  /* 0x0000000204077446 */ /* 0x000fca0003800007 */
[----:B------:R-:W-:-:S04]  /*0d30*/  IMAD.SHL.U32 R7, R7, 0x4, RZ ;  /* 0x0000000407077824 */ /* 0x000fc800078e00ff */
[----:B------:R-:W0:Y:S02]  /*0d40*/  LDC R8, c[0x2][R7+0xc] ;  /* 0x0080030007087b82 */ /* 0x000e240000000800 */
[----:B0-----:R-:W-:-:S04]  /*0d50*/  SHF.R.S32.HI R9, RZ, 0x1f, R8 ;  /* 0x0000001fff097819 */ /* 0x001fc80000011408 */
.L_x_28:
[----:B------:R-:W-:Y:S05]  /*0d60*/  BRX R8 -0xd70                                                   (*"BRANCH_TARGETS .L_x_29,.L_x_30,.L_x_31"*) ;  /* 0xfffffff008a47949 */ /* 0x000fea000383ffff */
.L_x_31:
[----:B------:R-:W0:Y:S01]  /*0d70*/  LDCU.64 UR6, c[0x0][0x388] ;  /* 0x00007100ff0677ac */ /* 0x000e220008000a00 */
[----:B------:R-:W-:Y:S01]  /*0d80*/  IMAD.IADD R3, R6, 0x1, R5 ;  /* 0x0000000106037824 */ /* 0x000fe200078e0205 */
[----:B0-----:R-:W-:Y:S01]  /*0d90*/  MOV R10, UR6 ;  /* 0x00000006000a7c02 */ /* 0x001fe20008000f00 */
[----:B------:R-:W-:-:S04]  /*0da0*/  IMAD.U32 R11, RZ, RZ, UR7 ;  /* 0x00000007ff0b7e24 */ /* 0x000fc8000f8e00ff */
[----:B------:R-:W-:-:S05]  /*0db0*/  IMAD.WIDE R2, R3, 0x8, R10 ;  /* 0x0000000803027825 */ /* 0x000fca00078e020a */
[----:B------:R0:W5:Y:S01]  /*0dc0*/  LDG.E.64 R8, desc[UR4][R2.64] ;  /* 0x0000000402087981 */ /* 0x000162000c1e1b00 */
[----:B------:R-:W-:Y:S01]  /*0dd0*/  IMAD.IADD R7, R5, 0x1, -R6 ;  /* 0x0000000105077824 */ /* 0x000fe200078e0a06 */
[----:B------:R-:W-:Y:S06]  /*0de0*/  BRA `(.L_x_14) ;  /* 0x0000000000407947 */ /* 0x000fec0003800000 */
.L_x_29:
[----:B------:R-:W0:Y:S02]  /*0df0*/  LDCU.64 UR6, c[0x0][0x388] ;  /* 0x00007100ff0677ac */ /* 0x000e240008000a00 */
[----:B0-----:R-:W-:Y:S01]  /*0e00*/  MOV R10, UR6 ;  /* 0x00000006000a7c02 */ /* 0x001fe20008000f00 */
[----:B------:R-:W-:-:S04]  /*0e10*/  IMAD.U32 R11, RZ, RZ, UR7 ;  /* 0x00000007ff0b7e24 */ /* 0x000fc8000f8e00ff */
[----:B------:R-:W-:-:S06]  /*0e20*/  IMAD.WIDE R8, R5, 0x8, R10 ;  /* 0x0000000805087825 */ /* 0x000fcc00078e020a */
[----:B------:R-:W5:Y:S01]  /*0e30*/  LDG.E.64 R8, desc[UR4][R8.64+0x8] ;  /* 0x0000080408087981 */ /* 0x000f62000c1e1b00 */
[----:B------:R-:W-:Y:S01]  /*0e40*/  VIADD R7, R5, 0xffffffff ;  /* 0xffffffff05077836 */ /* 0x000fe20000000000 */
[----:B------:R-:W-:Y:S06]  /*0e50*/  BRA `(.L_x_14) ;  /* 0x0000000000247947 */ /* 0x000fec0003800000 */
.L_x_30:
[----:B------:R-:W2:Y:S01]  /*0e60*/  LDG.E R2, desc[UR4][R2.64+0x4] ;  /* 0x0000040402027981 */ /* 0x000ea2000c1e1900 */
[----:B------:R-:W0:Y:S02]  /*0e70*/  LDCU.64 UR6, c[0x0][0x388] ;  /* 0x00007100ff0677ac */ /* 0x000e240008000a00 */
[----:B0-----:R-:W-:Y:S01]  /*0e80*/  MOV R10, UR6 ;  /* 0x00000006000a7c02 */ /* 0x001fe20008000f00 */
[----:B------:R-:W-:Y:S02]  /*0e90*/  IMAD.U32 R11, RZ, RZ, UR7 ;  /* 0x00000007ff0b7e24 */ /* 0x000fe4000f8e00ff */
[----:B--2---:R-:W-:-:S04]  /*0ea0*/  IMAD R9, R6, R2, R5 ;  /* 0x0000000206097224 */ /* 0x004fc800078e0205 */
[----:B------:R-:W-:-:S06]  /*0eb0*/  IMAD.WIDE R8, R9, 0x8, R10 ;  /* 0x0000000809087825 */ /* 0x000fcc00078e020a */
[----:B------:R-:W5:Y:S01]  /*0ec0*/  LDG.E.64 R8, desc[UR4][R8.64] ;  /* 0x0000000408087981 */ /* 0x000f62000c1e1b00 */
[----:B------:R-:W-:-:S04]  /*0ed0*/  IMAD.MOV R6, RZ, RZ, -R6 ;  /* 0x000000ffff067224 */ /* 0x000fc800078e0a06 */
[----:B------:R-:W-:-:S07]  /*0ee0*/  IMAD R7, R2, R6, R5 ;  /* 0x0000000602077224 */ /* 0x000fce00078e0205 */
.L_x_14:
[----:B------:R-:W-:Y:S05]  /*0ef0*/  BSYNC.RECONVERGENT B2 ;  /* 0x0000000000027941 */ /* 0x000fea0003800200 */
.L_x_13:
[----:B0-----:R-:W-:-:S06]  /*0f00*/  IMAD.WIDE R2, R7, 0x8, R10 ;  /* 0x0000000807027825 */ /* 0x001fcc00078e020a */
[----:B------:R-:W2:Y:S02]  /*0f10*/  LDG.E.64 R2, desc[UR4][R2.64] ;  /* 0x0000000402027981 */ /* 0x000ea4000c1e1b00 */
[----:B--2--5:R-:W-:-:S08]  /*0f20*/  DADD R8, -R2, R8 ;  /* 0x0000000002087229 */ /* 0x024fd00000000108 */
[----:B------:R-:W-:Y:S01]  /*0f30*/  DMUL R8, R8, 0.5 ;  /* 0x3fe0000008087828 */ /* 0x000fe20000000000 */
[----:B------:R-:W-:Y:S10]  /*0f40*/  BRA `(.L_x_5) ;  /* 0x0000000400347947 */ /* 0x000ff40003800000 */
.L_x_12:
[----:B-----5:R-:W-:Y:S01]  /*0f50*/  MOV R7, 0xffffffff ;  /* 0xffffffff00077802 */ /* 0x020fe20000000f00 */
[----:B------:R-:W-:Y:S03]  /*0f60*/  BSSY.RECONVERGENT B2, `(.L_x_15) ;  /* 0x0000031000027945 */ /* 0x000fe60003800200 */
[----:B------:R-:W-:-:S05]  /*0f70*/  VIADDMNMX.U32 R7, R4, R7, 0x2, PT ;  /* 0x0000000204077446 */ /* 0x000fca0003800007 */
[----:B------:R-:W-:-:S04]  /*0f80*/  IMAD.SHL.U32 R7, R7, 0x4, RZ ;  /* 0x0000000407077824 */ /* 0x000fc800078e00ff */
[----:B------:R-:W0:Y:S02]  /*0f90*/  LDC R8, c[0x2][R7+0x18] ;  /* 0x0080060007087b82 */ /* 0x000e240000000800 */
[----:B0-----:R-:W-:-:S04]  /*0fa0*/  SHF.R.S32.HI R9, RZ, 0x1f, R8 ;  /* 0x0000001fff097819 */ /* 0x001fc80000011408 */
.L_x_32:
[----:B------:R-:W-:Y:S05]  /*0fb0*/  BRX R8 -0xfc0                                                   (*"BRANCH_TARGETS .L_x_33,.L_x_34,.L_x_35"*) ;  /* 0xfffffff008107949 */ /* 0x000fea000383ffff */
.L_x_35:
[----:B------:R-:W0:Y:S01]  /*0fc0*/  LDCU.64 UR6, c[0x0][0x388] ;  /* 0x00007100ff0677ac */ /* 0x000e220008000a00 */
[C---:B------:R-:W-:Y:S01]  /*0fd0*/  IMAD.SHL.U32 R10, R6.reuse, 0x2, RZ ;  /* 0x00000002060a7824 */ /* 0x040fe200078e00ff */
[----:B------:R-:W-:-:S04]  /*0fe0*/  IADD3 R7, PT, PT, R6, R5, RZ ;  /* 0x0000000506077210 */ /* 0x000fc80007ffe0ff */
[----:B------:R-:W-:Y:S01]  /*0ff0*/  IADD3 R13, PT, PT, R5, -R10, RZ ;  /* 0x8000000a050d7210 */ /* 0x000fe20007ffe0ff */
[----:B0-----:R-:W-:Y:S02]  /*1000*/  IMAD.U32 R8, RZ, RZ, UR6 ;  /* 0x00000006ff087e24 */ /* 0x001fe4000f8e00ff */
[----:B------:R-:W-:Y:S02]  /*1010*/  IMAD.U32 R9, RZ, RZ, UR7 ;  /* 0x00000007ff097e24 */ /* 0x000fe4000f8e00ff */
[----:B------:R-:W-:-:S04]  /*1020*/  IMAD.WIDE R12, R13, 0x8, R8 ;  /* 0x000000080d0c7825 */ /* 0x000fc800078e0208 */
[----:B------:R-:W-:Y:S02]  /*1030*/  IMAD.WIDE R14, R6, 0x8, R12 ;  /* 0x00000008060e7825 */ /* 0x000fe400078e020c */
[----:B------:R-:W2:Y:S02]  /*1040*/  LDG.E.64 R12, desc[UR4][R12.64] ;  /* 0x000000040c0c7981 */ /* 0x000ea4000c1e1b00 */
[----:B------:R-:W-:Y:S02]  /*1050*/  IMAD.WIDE R6, R7, 0x8, R8 ;  /* 0x0000000807067825 */ /* 0x000fe400078e0208 */
[----:B------:R-:W2:Y:S04]  /*1060*/  LDG.E.64 R14, desc[UR4][R14.64] ;  /* 0x000000040e0e7981 */ /* 0x000ea8000c1e1b00 */
[----:B------:R-:W3:Y:S01]  /*1070*/  LDG.E.64 R6, desc[UR4][R6.64] ;  /* 0x0000000406067981 */ /* 0x000ee2000c1e1b00 */
[----:B--2---:R-:W-:-:S08]  /*1080*/  DFMA R2, R14, -8, R12 ;  /* 0xc02000000e02782b */ /* 0x004fd0000000000c */
[----:B---3--:R-:W-:Y:S01]  /*1090*/  DFMA R2, R6, 8, R2 ;  /* 0x402000000602782b */ /* 0x008fe20000000002 */
[----:B------:R-:W-:Y:S10]  /*10a0*/  BRA `(.L_x_16) ;  /* 0x0000000000707947 */ /* 0x000ff40003800000 */
.L_x_33:
[----:B------:R-:W0:Y:S02]  /*10b0*/  LDCU.64 UR6, c[0x0][0x388] ;  /* 0x00007100ff0677ac */ /* 0x000e240008000a00 */
[----:B0-----:R-:W-:Y:S02]  /*10c0*/  IMAD.U32 R8, RZ, RZ, UR6 ;  /* 0x00000006ff087e24 */ /* 0x001fe4000f8e00ff */
[----:B------:R-:W-:Y:S02]  /*10d0*/  IMAD.U32 R9, RZ, RZ, UR7 ;  /* 0x00000007ff097e24 */ /* 0x000fe4000f8e00ff */
[----:B------:R-:W-:-:S05]  /*10e0*/  IMAD.WIDE R12, R5, 0x8, R8 ;  /* 0x00000008050c7825 */ /* 0x000fca00078e0208 */
[----:B------:R-:W2:Y:S04]  /*10f0*/  LDG.E.64 R2, desc[UR4][R12.64+-0x10] ;  /* 0xfffff0040c027981 */ /* 0x000ea8000c1e1b00 */
[----:B------:R-:W2:Y:S04]  /*1100*/  LDG.E.64 R6, desc[UR4][R12.64+-0x8] ;  /* 0xfffff8040c067981 */ /* 0x000ea8000c1e1b00 */
[----:B------:R-:W3:Y:S01]  /*1110*/  LDG.E.64 R10, desc[UR4][R12.64+0x8] ;  /* 0x000008040c0a7981 */ /* 0x000ee2000c1e1b00 */
[----:B--2---:R-:W-:-:S08]  /*1120*/  DFMA R2, R6, -8, R2 ;  /* 0xc02000000602782b */ /* 0x004fd00000000002 */
[----:B---3--:R-:W-:Y:S01]  /*1130*/  DFMA R2, R10, 8, R2 ;  /* 0x402000000a02782b */ /* 0x008fe20000000002 */
[----:B------:R-:W-:Y:S01]  /*1140*/  MOV R10, 0x2 ;  /* 0x00000002000a7802 */ /* 0x000fe20000000f00 */
[----:B------:R-:W-:Y:S09]  /*1150*/  BRA `(.L_x_16) ;  /* 0x0000000000447947 */ /* 0x000ff20003800000 */
.L_x_34:
[----:B------:R-:W2:Y:S01]  /*1160*/  LDG.E R3, desc[UR4][R2.64+0x4] ;  /* 0x0000040402037981 */ /* 0x000ea2000c1e1900 */
[----:B------:R-:W0:Y:S02]  /*1170*/  LDCU.64 UR6, c[0x0][0x388] ;  /* 0x00007100ff0677ac */ /* 0x000e240008000a00 */
[----:B0-----:R-:W-:Y:S01]  /*1180*/  MOV R9, UR7 ;  /* 0x0000000700097c02 */ /* 0x001fe20008000f00 */
[----:B------:R-:W-:Y:S02]  /*1190*/  IMAD.U32 R8, RZ, RZ, UR6 ;  /* 0x00000006ff087e24 */ /* 0x000fe4000f8e00ff */
[----:B--2---:R-:W-:-:S04]  /*11a0*/  IMAD R14, R6, R3, RZ ;  /* 0x00000003060e7224 */ /* 0x004fc800078e02ff */
[----:B------:R-:W-:Y:S01]  /*11b0*/  IMAD.SHL.U32 R10, R14, 0x2, RZ ;  /* 0x000000020e0a7824 */ /* 0x000fe200078e00ff */
[C---:B------:R-:W-:Y:S01]  /*11c0*/  IADD3 R15, PT, PT, R5.reuse, R14, RZ ;  /* 0x0000000e050f7210 */ /* 0x040fe20007ffe0ff */
[C---:B------:R-:W-:Y:S02]  /*11d0*/  IMAD.IADD R13, R5.reuse, 0x1, -R14 ;  /* 0x00000001050d7824 */ /* 0x040fe400078e0a0e */
[----:B------:R-:W-:Y:S02]  /*11e0*/  IMAD.IADD R7, R5, 0x1, -R10 ;  /* 0x0000000105077824 */ /* 0x000fe400078e0a0a */
[----:B------:R-:W-:-:S04]  /*11f0*/  IMAD.WIDE R12, R13, 0x8, R8 ;  /* 0x000000080d0c7825 */ /* 0x000fc800078e0208 */
[--C-:B------:R-:W-:Y:S02]  /*1200*/  IMAD.WIDE R6, R7, 0x8, R8.reuse ;  /* 0x0000000807067825 */ /* 0x100fe400078e0208 */
[----:B------:R-:W2:Y:S02]  /*1210*/  LDG.E.64 R12, desc[UR4][R12.64] ;  /* 0x000000040c0c7981 */ /* 0x000ea4000c1e1b00 */
[----:B------:R-:W-:Y:S02]  /*1220*/  IMAD.WIDE R14, R15, 0x8, R8 ;  /* 0x000000080f0e7825 */ /* 0x000fe400078e0208 */
[----:B------:R-:W2:Y:S04]  /*1230*/  LDG.E.64 R6, desc[UR4][R6.64] ;  /* 0x0000000406067981 */ /* 0x000ea8000c1e1b00 */
[----:B------:R-:W3:Y:S01]  /*1240*/  LDG.E.64 R14, desc[UR4][R14.64] ;  /* 0x000000040e0e7981 */ /* 0x000ee2000c1e1b00 */
[----:B--2---:R-:W-:-:S08]  /*1250*/  DFMA R2, R12, -8, R6 ;  /* 0xc02000000c02782b */ /* 0x004fd00000000006 */
[----:B---3--:R-:W-:-:S11]  /*1260*/  DFMA R2, R14, 8, R2 ;  /* 0x402000000e02782b */ /* 0x008fd60000000002 */
.L_x_16:
[----:B------:R-:W-:Y:S05]  /*1270*/  BSYNC.RECONVERGENT B2 ;  /* 0x0000000000027941 */ /* 0x000fea0003800200 */
.L_x_15:
[----:B------:R-:W-:-:S04]  /*1280*/  IMAD.IADD R7, R5, 0x1, R10 ;  /* 0x0000000105077824 */ /* 0x000fc800078e020a */
[----:B------:R-:W-:-:S05]  /*1290*/  IMAD.WIDE R8, R7, 0x8, R8 ;  /* 0x0000000807087825 */ /* 0x000fca00078e0208 */
[----:B------:R-:W2:Y:S01]  /*12a0*/  LDG.E.64 R6, desc[UR4][R8.64] ;  /* 0x0000000408067981 */ /* 0x000ea2000c1e1b00 */
[----:B------:R-:W0:Y:S01]  /*12b0*/  MUFU.RCP64H R11, 12 ;  /* 0x40280000000b7908 */ /* 0x000e220000001800 */
[----:B------:R-:W-:Y:S01]  /*12c0*/  IMAD.MOV.U32 R14, RZ, RZ, 0x0 ;  /* 0x00000000ff0e7424 */ /* 0x000fe200078e00ff */
[----:B------:R-:W-:Y:S01]  /*12d0*/  MOV R15, 0x40280000 ;  /* 0x40280000000f7802 */ /* 0x000fe20000000f00 */
[----:B------:R-:W-:Y:S01]  /*12e0*/  IMAD.MOV.U32 R10, RZ, RZ, 0x1 ;  /* 0x00000001ff0a7424 */ /* 0x000fe200078e00ff */
[----:B------:R-:W-:Y:S05]  /*12f0*/  BSSY.RECONVERGENT B2, `(.L_x_17) ;  /* 0x0000010000027945 */ /* 0x000fea0003800200 */
[----:B0-----:R-:W-:-:S08]  /*1300*/  DFMA R12, R10, -R14, 1 ;  /* 0x3ff000000a0c742b */ /* 0x001fd0000000080e */
[----:B------:R-:W-:-:S08]  /*1310*/  DFMA R12, R12, R12, R12 ;  /* 0x0000000c0c0c722b */ /* 0x000fd0000000000c */
[----:B------:R-:W-:-:S08]  /*1320*/  DFMA R12, R10, R12, R10 ;  /* 0x0000000c0a0c722b */ /* 0x000fd0000000000a */
[----:B------:R-:W-:-:S08]  /*1330*/  DFMA R10, R12, -R14, 1 ;  /* 0x3ff000000c0a742b */ /* 0x000fd0000000080e */
[----:B------:R-:W-:Y:S02]  /*1340*/  DFMA R10, R12, R10, R12 ;  /* 0x0000000a0c0a722b */ /* 0x000fe4000000000c */
[----:B--2---:R-:W-:-:S08]  /*1350*/  DADD R6, -R6, R2 ;  /* 0x0000000006067229 */ /* 0x004fd00000000102 */
[----:B------:R-:W-:Y:S02]  /*1360*/  DMUL R2, R6, R10 ;  /* 0x0000000a06027228 */ /* 0x000fe40000000000 */
[----:B------:R-:W-:-:S06]  /*1370*/  FSETP.GEU.AND P1, PT, |R7|, 6.5827683646048100446e-37, PT ;  /* 0x036000000700780b */ /* 0x000fcc0003f2e200 */
[----:B------:R-:W-:-:S08]  /*1380*/  DFMA R8, R2, -12, R6 ;  /* 0xc02800000208782b */ /* 0x000fd00000000006 */
[----:B------:R-:W-:-:S10]  /*1390*/  DFMA R2, R10, R8, R2 ;  /* 0x000000080a02722b */ /* 0x000fd40000000002 */
[----:B------:R-:W-:-:S05]  /*13a0*/  FFMA R8, RZ, 2.625, R3 ;  /* 0x40280000ff087823 */ /* 0x000fca0000000003 */
[----:B------:R-:W-:-:S13]  /*13b0*/  FSETP.GT.AND P0, PT, |R8|, 1.469367938527859385e-39, PT ;  /* 0x001000000800780b */ /* 0x000fda0003f04200 */
[----:B------:R-:W-:Y:S05]  /*13c0*/  @P0 BRA P1, `(.L_x_18) ;  /* 0x0000000000080947 */ /* 0x000fea0000800000 */
[----:B------:R-:W-:-:S07]  /*13d0*/  MOV R10, 0x13f0 ;  /* 0x000013f0000a7802 */ /* 0x000fce0000000f00 */
[----:B------:R-:W-:Y:S05]  /*13e0*/  CALL.REL.NOINC `($__internal_0_$__cuda_sm20_div_rn_f64_full) ;  /* 0x0000000000647944 */ /* 0x000fea0003c00000 */
.L_x_18:
[----:B------:R-:W-:Y:S05]  /*13f0*/  BSYNC.RECONVERGENT B2 ;  /* 0x0000000000027941 */ /* 0x000fea0003800200 */
.L_x_17:
[----:B------:R-:W-:Y:S01]  /*1400*/  IMAD.MOV.U32 R8, RZ, RZ, R2 ;  /* 0x000000ffff087224 */ /* 0x000fe200078e0002 */
[----:B------:R-:W-:-:S07]  /*1410*/  MOV R9, R3 ;  /* 0x0000000300097202 */ /* 0x000fce0000000f00 */
.L_x_5:
[----:B------:R-:W-:Y:S05]  /*1420*/  BSYNC.RECONVERGENT B1 ;  /* 0x0000000000017941 */ /* 0x000fea0003800200 */
.L_x_0:
[----:B------:R-:W-:Y:S05]  /*1430*/  WARPSYNC.ALL ;  /* 0x0000000000007948 */ /* 0x000fea0003800000 */
[----:B------:R-:W-:-:S05]  /*1440*/  IMAD.MOV.U32 R3, RZ, RZ, -0x1 ;  /* 0xffffffffff037424 */ /* 0x000fca00078e00ff */
[----:B------:R-:W-:-:S05]  /*1450*/  VIADDMNMX.U32 R3, R4, R3, 0x2, PT ;  /* 0x0000000204037446 */ /* 0x000fca0003800003 */
[----:B------:R-:W-:-:S04]  /*1460*/  IMAD.SHL.U32 R6, R3, 0x4, RZ ;  /* 0x0000000403067824 */ /* 0x000fc800078e00ff */
[----:B------:R-:W0:Y:S02]  /*1470*/  LDC R2, c[0x2][R6+0x24] ;  /* 0x0080090006027b82 */ /* 0x000e240000000800 */
[----:B0-----:R-:W-:-:S04]  /*1480*/  SHF.R.S32.HI R3, RZ, 0x1f, R2 ;  /* 0x0000001fff037819 */ /* 0x001fc80000011402 */
.L_x_36:
[----:B------:R-:W-:Y:S05]  /*1490*/  BRX R2 -0x14a0                                                  (*"BRANCH_TARGETS .L_x_37,.L_x_38,.L_x_39"*) ;  /* 0xffffffe802d87949 */ /* 0x000fea000383ffff */
.L_x_39:
[----:B------:R-:W-:-:S13]  /*14a0*/  ISETP.NE.AND P0, PT, R4, RZ, PT ;  /* 0x000000ff0400720c */ /* 0x000fda0003f05270 */
[----:B------:R-:W-:Y:S05]  /*14b0*/  @P0 EXIT ;  /* 0x000000000000094d */ /* 0x000fea0003800000 */
[----:B------:R-:W0:Y:S02]  /*14c0*/  LDC.64 R2, c[0x0][0x398] ;  /* 0x0000e600ff027b82 */ /* 0x000e240000000a00 */
[----:B0-----:R-:W-:-:S05]  /*14d0*/  IMAD.WIDE R2, R0, 0x8, R2 ;  /* 0x0000000800027825 */ /* 0x001fca00078e0202 */
[----:B------:R-:W-:Y:S01]  /*14e0*/  STG.E.64 desc[UR4][R2.64], R8 ;  /* 0x0000000802007986 */ /* 0x000fe2000c101b04 */
[----:B------:R-:W-:Y:S05]  /*14f0*/  EXIT ;  /* 0x000000000000794d */ /* 0x000fea0003800000 */
.L_x_37:
[----:B------:R-:W0:Y:S02]  /*1500*/  LDC.64 R2, c[0x0][0x3a0] ;  /* 0x0000e800ff027b82 */ /* 0x000e240000000a00 */
[----:B0-----:R-:W-:-:S05]  /*1510*/  IMAD.WIDE R2, R5, 0x8, R2 ;  /* 0x0000000805027825 */ /* 0x001fca00078e0202 */
[----:B------:R-:W-:Y:S01]  /*1520*/  STG.E.64 desc[UR4][R2.64], R8 ;  /* 0x0000000802007986 */ /* 0x000fe2000c101b04 */
[----:B------:R-:W-:Y:S05]  /*1530*/  EXIT ;  /* 0x000000000000794d */ /* 0x000fea0003800000 */
.L_x_38:
[----:B------:R-:W0:Y:S02]  /*1540*/  LDC.64 R2, c[0x0][0x3a8] ;  /* 0x0000ea00ff027b82 */ /* 0x000e240000000a00 */
[----:B0-----:R-:W-:-:S05]  /*1550*/  IMAD.WIDE R2, R5, 0x8, R2 ;  /* 0x0000000805027825 */ /* 0x001fca00078e0202 */
[----:B------:R-:W-:Y:S01]  /*1560*/  STG.E.64 desc[UR4][R2.64], R8 ;  /* 0x0000000802007986 */ /* 0x000fe2000c101b04 */
[----:B------:R-:W-:Y:S05]  /*1570*/  EXIT ;  /* 0x000000000000794d */ /* 0x000fea0003800000 */
        .weak           $__internal_0_$__cuda_sm20_div_rn_f64_full
        .type           $__internal_0_$__cuda_sm20_div_rn_f64_full,@function
        .size           $__internal_0_$__cuda_sm20_div_rn_f64_full,(.L_x_40 - $__internal_0_$__cuda_sm20_div_rn_f64_full)
$__internal_0_$__cuda_sm20_div_rn_f64_full:
[----:B------:R-:W-:Y:S02]  /*1580*/  IMAD.MOV.U32 R3, RZ, RZ, 0x3ff80000 ;  /* 0x3ff80000ff037424 */ /* 0x000fe400078e00ff */
[----:B------:R-:W-:Y:S02]  /*1590*/  HFMA2 R2, -RZ, RZ, 0, 0 ;  /* 0x00000000ff027431 */ /* 0x000fe400000001ff */
[----:B------:R-:W-:Y:S01]  /*15a0*/  IMAD.MOV.U32 R8, RZ, RZ, 0x1 ;  /* 0x00000001ff087424 */ /* 0x000fe200078e00ff */
[C---:B------:R-:W-:Y:S01]  /*15b0*/  FSETP.GEU.AND P1, PT, |R7|.reuse, 1.469367938527859385e-39, PT ;  /* 0x001000000700780b */ /* 0x040fe20003f2e200 */
[----:B------:R-:W0:Y:S01]  /*15c0*/  MUFU.RCP64H R9, R3 ;  /* 0x0000000300097308 */ /* 0x000e220000001800 */
[----:B------:R-:W-:Y:S01]  /*15d0*/  LOP3.LUT R11, R7, 0x7ff00000, RZ, 0xc0, !PT ;  /* 0x7ff00000070b7812 */ /* 0x000fe200078ec0ff */
[----:B------:R-:W-:Y:S01]  /*15e0*/  IMAD.MOV.U32 R21, RZ, RZ, 0x40200000 ;  /* 0x40200000ff157424 */ /* 0x000fe200078e00ff */
[----:B------:R-:W-:Y:S01]  /*15f0*/  MOV R15, 0x1ca00000 ;  /* 0x1ca00000000f7802 */ /* 0x000fe20000000f00 */
[----:B------:R-:W-:Y:S01]  /*1600*/  BSSY.RECONVERGENT B3, `(.L_x_19) ;  /* 0x0000043000037945 */ /* 0x000fe20003800200 */
[----:B------:R-:W-:-:S02]  /*1610*/  ISETP.GE.U32.AND P0, PT, R11, 0x40200000, PT ;  /* 0x402000000b00780c */ /* 0x000fc40003f06070 */
[----:B------:R-:W-:Y:S02]  /*1620*/  MOV R20, R11 ;  /* 0x0000000b00147202 */ /* 0x000fe40000000f00 */
[----:B------:R-:W-:Y:S02]  /*1630*/  SEL R15, R15, 0x63400000, !P0 ;  /* 0x634000000f0f7807 */ /* 0x000fe40004000000 */
[----:B------:R-:W-:Y:S01]  /*1640*/  IADD3 R22, PT, PT, R21, -0x1, RZ ;  /* 0xffffffff15167810 */ /* 0x000fe20007ffe0ff */
[----:B0-----:R-:W-:-:S08]  /*1650*/  DFMA R12, R8, -R2, 1 ;  /* 0x3ff00000080c742b */ /* 0x001fd00000000802 */
[----:B------:R-:W-:-:S08]  /*1660*/  DFMA R12, R12, R12, R12 ;  /* 0x0000000c0c0c722b */ /* 0x000fd0000000000c */
[----:B------:R-:W-:Y:S01]  /*1670*/  DFMA R16, R8, R12, R8 ;  /* 0x0000000c0810722b */ /* 0x000fe20000000008 */
[C-C-:B------:R-:W-:Y:S01]  /*1680*/  @!P1 LOP3.LUT R12, R15.reuse, 0x80000000, R7.reuse, 0xf8, !PT ;  /* 0x800000000f0c9812 */ /* 0x140fe200078ef807 */
[----:B------:R-:W-:Y:S01]  /*1690*/  IMAD.MOV.U32 R8, RZ, RZ, R6 ;  /* 0x000000ffff087224 */ /* 0x000fe200078e0006 */
[----:B------:R-:W-:Y:S02]  /*16a0*/  LOP3.LUT R9, R15, 0x800fffff, R7, 0xf8, !PT ;  /* 0x800fffff0f097812 */ /* 0x000fe400078ef807 */
[----:B------:R-:W-:Y:S01]  /*16b0*/  @!P1 LOP3.LUT R13, R12, 0x100000, RZ, 0xfc, !PT ;  /* 0x001000000c0d9812 */ /* 0x000fe200078efcff */
[----:B------:R-:W-:Y:S02]  /*16c0*/  @!P1 IMAD.MOV.U32 R12, RZ, RZ, RZ ;  /* 0x000000ffff0c9224 */ /* 0x000fe400078e00ff */
[----:B------:R-:W-:-:S04]  /*16d0*/  DFMA R18, R16, -R2, 1 ;  /* 0x3ff000001012742b */ /* 0x000fc80000000802 */
[----:B------:R-:W-:-:S04]  /*16e0*/  @!P1 DFMA R8, R8, 2, -R12 ;  /* 0x400000000808982b */ /* 0x000fc8000000080c */
[----:B------:R-:W-:-:S06]  /*16f0*/  DFMA R12, R16, R18, R16 ;  /* 0x00000012100c722b */ /* 0x000fcc0000000010 */
[----:B------:R-:W-:Y:S02]  /*1700*/  @!P1 LOP3.LUT R20, R9, 0x7ff00000, RZ, 0xc0, !PT ;  /* 0x7ff0000009149812 */ /* 0x000fe400078ec0ff */
[----:B------:R-:W-:-:S03]  /*1710*/  DMUL R16, R12, R8 ;  /* 0x000000080c107228 */ /* 0x000fc60000000000 */
[----:B------:R-:W-:-:S05]  /*1720*/  VIADD R14, R20, 0xffffffff ;  /* 0xffffffff140e7836 */ /* 0x000fca0000000000 */
[----:B------:R-:W-:Y:S01]  /*1730*/  DFMA R18, R16, -R2, R8 ;  /* 0x800000021012722b */ /* 0x000fe20000000008 */
[----:B------:R-:W-:-:S04]  /*1740*/  ISETP.GT.U32.AND P0, PT, R14, 0x7feffffe, PT ;  /* 0x7feffffe0e00780c */ /* 0x000fc80003f04070 */
[----:B------:R-:W-:-:S03]  /*1750*/  ISETP.GT.U32.OR P0, PT, R22, 0x7feffffe, P0 ;  /* 0x7feffffe1600780c */ /* 0x000fc60000704470 */
[----:B------:R-:W-:-:S10]  /*1760*/  DFMA R12, R12, R18, R16 ;  /* 0x000000120c0c722b */ /* 0x000fd40000000010 */
[----:B------:R-:W-:Y:S05]  /*1770*/  @P0 BRA `(.L_x_20) ;  /* 0x0000000000680947 */ /* 0x000fea0003800000 */
[----:B------:R-:W-:-:S05]  /*1780*/  IMAD.MOV.U32 R6, RZ, RZ, 0x40200000 ;  /* 0x40200000ff067424 */ /* 0x000fca00078e00ff */
[----:B------:R-:W-:-:S04]  /*1790*/  VIADDMNMX R11, R11, -R6, 0xb9600000, !PT ;  /* 0xb96000000b0b7446 */ /* 0x000fc80007800906 */
[----:B------:R-:W-:-:S05]  /*17a0*/  VIMNMX R6, PT, PT, R11, 0x46a00000, PT ;  /* 0x46a000000b067848 */ /* 0x000fca0003fe0100 */
[----:B------:R-:W-:Y:S02]  /*17b0*/  IMAD.IADD R11, R6, 0x1, -R15 ;  /* 0x00000001060b7824 */ /* 0x000fe400078e0a0f */
[----:B------:R-:W-:-:S03]  /*17c0*/  IMAD.MOV.U32 R6, RZ, RZ, RZ ;  /* 0x000000ffff067224 */ /* 0x000fc600078e00ff */
[----:B------:R-:W-:-:S06]  /*17d0*/  IADD3 R7, PT, PT, R11, 0x7fe00000, RZ ;  /* 0x7fe000000b077810 */ /* 0x000fcc0007ffe0ff */
[----:B------:R-:W-:-:S10]  /*17e0*/  DMUL R14, R12, R6 ;  /* 0x000000060c0e7228 */ /* 0x000fd40000000000 */
[----:B------:R-:W-:-:S13]  /*17f0*/  FSETP.GTU.AND P0, PT, |R15|, 1.469367938527859385e-39, PT ;  /* 0x001000000f00780b */ /* 0x000fda0003f0c200 */
[----:B------:R-:W-:Y:S05]  /*1800*/  @P0 BRA `(.L_x_21) ;  /* 0x0000000000880947 */ /* 0x000fea0003800000 */
[----:B------:R-:W-:Y:S01]  /*1810*/  DFMA R2, R12, -R2, R8 ;  /* 0x800000020c02722b */ /* 0x000fe20000000008 */
[----:B------:R-:W-:-:S09]  /*1820*/  IMAD.MOV.U32 R6, RZ, RZ, RZ ;  /* 0x000000ffff067224 */ /* 0x000fd200078e00ff */
[C---:B------:R-:W-:Y:S02]  /*1830*/  FSETP.NEU.AND P0, PT, R3.reuse, RZ, PT ;  /* 0x000000ff0300720b */ /* 0x040fe40003f0d000 */
[----:B------:R-:W-:-:S04]  /*1840*/  LOP3.LUT R2, R3, 0x40280000, RZ, 0x3c, !PT ;  /* 0x4028000003027812 */ /* 0x000fc800078e3cff */
[----:B------:R-:W-:-:S04]  /*1850*/  LOP3.LUT R9, R2, 0x80000000, RZ, 0xc0, !PT ;  /* 0x8000000002097812 */ /* 0x000fc800078ec0ff */
[----:B------:R-:W-:-:S03]  /*1860*/  LOP3.LUT R7, R9, R7, RZ, 0xfc, !PT ;  /* 0x0000000709077212 */ /* 0x000fc600078efcff */
[----:B------:R-:W-:Y:S05]  /*1870*/  @!P0 BRA `(.L_x_21) ;  /* 0x00000000006c8947 */ /* 0x000fea0003800000 */
[----:B------:R-:W-:Y:S01]  /*1880*/  IADD3 R3, PT, PT, -R11, RZ, RZ ;  /* 0x000000ff0b037210 */ /* 0x000fe20007ffe1ff */
[----:B------:R-:W-:Y:S01]  /*1890*/  IMAD.MOV.U32 R2, RZ, RZ, RZ ;  /* 0x000000ffff027224 */ /* 0x000fe200078e00ff */
[----:B------:R-:W-:-:S05]  /*18a0*/  DMUL.RP R6, R12, R6 ;  /* 0x000000060c067228 */ /* 0x000fca0000008000 */
[----:B------:R-:W-:-:S05]  /*18b0*/  DFMA R2, R14, -R2, R12 ;  /* 0x800000020e02722b */ /* 0x000fca000000000c */
[----:B------:R-:W-:Y:S02]  /*18c0*/  LOP3.LUT R9, R7, R9, RZ, 0x3c, !PT ;  /* 0x0000000907097212 */ /* 0x000fe400078e3cff */
[----:B------:R-:W-:-:S04]  /*18d0*/  IADD3 R2, PT, PT, -R11, -0x43300000, RZ ;  /* 0xbcd000000b027810 */ /* 0x000fc80007ffe1ff */
[----:B------:R-:W-:-:S04]  /*18e0*/  FSETP.NEU.AND P0, PT, |R3|, R2, PT ;  /* 0x000000020300720b */ /* 0x000fc80003f0d200 */
[----:B------:R-:W-:Y:S02]  /*18f0*/  FSEL R14, R6, R14, !P0 ;  /* 0x0000000e060e7208 */ /* 0x000fe40004000000 */
[----:B------:R-:W-:Y:S01]  /*1900*/  FSEL R15, R9, R15, !P0 ;  /* 0x0000000f090f7208 */ /* 0x000fe20004000000 */
[----:B------:R-:W-:Y:S06]  /*1910*/  BRA `(.L_x_21) ;  /* 0x0000000000447947 */ /* 0x000fec0003800000 */
.L_x_20:
[----:B------:R-:W-:-:S14]  /*1920*/  DSETP.NAN.AND P0, PT, R6, R6, PT ;  /* 0x000000060600722a */ /* 0x000fdc0003f08000 */
[----:B------:R-:W-:Y:S05]  /*1930*/  @P0 BRA `(.L_x_22) ;  /* 0x0000000000340947 */ /* 0x000fea0003800000 */
[----:B------:R-:W-:Y:S01]  /*1940*/  ISETP.NE.AND P0, PT, R20, R21, PT ;  /* 0x000000151400720c */ /* 0x000fe20003f05270 */
[----:B------:R-:W-:Y:S01]  /*1950*/  IMAD.MOV.U32 R14, RZ, RZ, 0x0 ;  /* 0x00000000ff0e7424 */ /* 0x000fe200078e00ff */
[----:B------:R-:W-:-:S11]  /*1960*/  MOV R15, 0xfff80000 ;  /* 0xfff80000000f7802 */ /* 0x000fd60000000f00 */
[----:B------:R-:W-:Y:S05]  /*1970*/  @!P0 BRA `(.L_x_21) ;  /* 0x00000000002c8947 */ /* 0x000fea0003800000 */
[----:B------:R-:W-:Y:S02]  /*1980*/  ISETP.NE.AND P0, PT, R20, 0x7ff00000, PT ;  /* 0x7ff000001400780c */ /* 0x000fe40003f05270 */
[----:B------:R-:W-:Y:S02]  /*1990*/  LOP3.LUT R6, R7, 0x40280000, RZ, 0x3c, !PT ;  /* 0x4028000007067812 */ /* 0x000fe400078e3cff */
[----:B------:R-:W-:Y:S02]  /*19a0*/  ISETP.EQ.OR P0, PT, R21, RZ, !P0 ;  /* 0x000000ff1500720c */ /* 0x000fe40004702670 */
[----:B------:R-:W-:-:S11]  /*19b0*/  LOP3.LUT R15, R6, 0x80000000, RZ, 0xc0, !PT ;  /* 0x80000000060f7812 */ /* 0x000fd600078ec0ff */
[----:B------:R-:W-:Y:S01]  /*19c0*/  @P0 LOP3.LUT R2, R15, 0x7ff00000, RZ, 0xfc, !PT ;  /* 0x7ff000000f020812 */ /* 0x000fe200078efcff */
[----:B------:R-:W-:Y:S02]  /*19d0*/  @!P0 IMAD.MOV.U32 R14, RZ, RZ, RZ ;  /* 0x000000ffff0e8224 */ /* 0x000fe400078e00ff */
[----:B------:R-:W-:Y:S01]  /*19e0*/  @P0 IMAD.MOV.U32 R14, RZ, RZ, RZ ;  /* 0x000000ffff0e0224 */ /* 0x000fe200078e00ff */
[----:B------:R-:W-:Y:S01]  /*19f0*/  @P0 MOV R15, R2 ;  /* 0x00000002000f0202 */ /* 0x000fe20000000f00 */
[----:B------:R-:W-:Y:S06]  /*1a00*/  BRA `(.L_x_21) ;  /* 0x0000000000087947 */ /* 0x000fec0003800000 */
.L_x_22:
[----:B------:R-:W-:Y:S01]  /*1a10*/  LOP3.LUT R15, R7, 0x80000, RZ, 0xfc, !PT ;  /* 0x00080000070f7812 */ /* 0x000fe200078efcff */
[----:B------:R-:W-:-:S07]  /*1a20*/  IMAD.MOV.U32 R14, RZ, RZ, R6 ;  /* 0x000000ffff0e7224 */ /* 0x000fce00078e0006 */
.L_x_21:
[----:B------:R-:W-:Y:S05]  /*1a30*/  BSYNC.RECONVERGENT B3 ;  /* 0x0000000000037941 */ /* 0x000fea0003800200 */
.L_x_19:
[----:B------:R-:W-:Y:S01]  /*1a40*/  IMAD.MOV.U32 R11, RZ, RZ, 0x0 ;  /* 0x00000000ff0b7424 */ /* 0x000fe200078e00ff */
[----:B------:R-:W-:Y:S01]  /*1a50*/  MOV R3, R15 ;  /* 0x0000000f00037202 */ /* 0x000fe20000000f00 */
[----:B------:R-:W-:Y:S02]  /*1a60*/  IMAD.MOV.U32 R2, RZ, RZ, R14 ;  /* 0x000000ffff027224 */ /* 0x000fe400078e000e */
[----:B------:R-:W-:Y:S05]  /*1a70*/  RET.REL.NODEC R10 `(batchGradientsKernel) ;  /* 0xffffffe40a607950 */ /* 0x000fea0003c3ffff */
.L_x_23:
[----:B------:R-:W-:-:S00]  /*1a80*/  BRA `(.L_x_23) ;  /* 0xfffffffc00fc7947 */ /* 0x000fc0000383ffff */
[----:B------:R-:W-:-:S00]  /*1a90*/  NOP ;  /* 0x0000000000007918 */ /* 0x000fc00000000000 */
        /* <DEDUP_REMOVED lines=14> */
.L_x_40:


//--------------------- .nv.shared.reserved.0     --------------------------
	.section	.nv.shared.reserved.0,"aw",@nobits
	.weak		__nv_reservedSMEM_offset_0_alias
	.size		__nv_reservedSMEM_offset_0_alias, 0, 64
	.other		__nv_reservedSMEM_offset_0_alias,@"STO_CUDA_RESERVED_SHARED STV_DEFAULT"
__nv_reservedSMEM_offset_0_alias:
	.zero		0
	.zero		64


//--------------------- .nv.constant0.batchGradientsKernel --------------------------
	.section	.nv.constant0.batchGradientsKernel,"a",@progbits
	.sectionflags	@""
	.align	4
.nv.constant0.batchGradientsKernel:
	.zero		944


//--------------------- SYMBOLS --------------------------

	.type		.nv.reservedSmem.offset0,@object
	.size		.nv.reservedSmem.offset0,0x4
